//
// Generated by NVIDIA NVVM Compiler
//
// Compiler Build ID: CL-36424714
// Cuda compilation tools, release 13.0, V13.0.88
// Based on NVVM 20.0.0
//

.version 9.0
.target sm_100
.address_size 64

	// .globl	_Z18integrate_positionP7vector3S0_d
.extern .func  (.param .b32 func_retval0) vprintf
(
	.param .b64 vprintf_param_0,
	.param .b64 vprintf_param_1
)
;
.func  (.param .b64 func_retval0) __internal_accurate_pow
(
	.param .b64 __internal_accurate_pow_param_0
)
;
.global .align 1 .b8 $str[23] = {37, 108, 117, 44, 37, 46, 54, 108, 102, 44, 37, 46, 54, 108, 102, 44, 37, 46, 54, 108, 102, 10};

.visible .entry _Z18integrate_positionP7vector3S0_d(
	.param .u64 .ptr .align 1 _Z18integrate_positionP7vector3S0_d_param_0,
	.param .u64 .ptr .align 1 _Z18integrate_positionP7vector3S0_d_param_1,
	.param .f64 _Z18integrate_positionP7vector3S0_d_param_2
)
{
	.reg .pred 	%p<2>;
	.reg .b32 	%r<5>;
	.reg .b64 	%rd<8>;
	.reg .b64 	%fd<11>;

	ld.param.u64 	%rd1, [_Z18integrate_positionP7vector3S0_d_param_0];
	ld.param.u64 	%rd2, [_Z18integrate_positionP7vector3S0_d_param_1];
	ld.param.f64 	%fd1, [_Z18integrate_positionP7vector3S0_d_param_2];
	mov.u32 	%r2, %ntid.x;
	mov.u32 	%r3, %ctaid.x;
	mov.u32 	%r4, %tid.x;
	mad.lo.s32 	%r1, %r2, %r3, %r4;
	setp.gt.u32 	%p1, %r1, 9999;
	@%p1 bra 	$L__BB0_2;
	cvta.to.global.u64 	%rd3, %rd1;
	cvta.to.global.u64 	%rd4, %rd2;
	mul.wide.u32 	%rd5, %r1, 24;
	add.s64 	%rd6, %rd3, %rd5;
	ld.global.f64 	%fd2, [%rd6];
	add.s64 	%rd7, %rd4, %rd5;
	ld.global.f64 	%fd3, [%rd7];
	fma.rn.f64 	%fd4, %fd1, %fd3, %fd2;
	ld.global.f64 	%fd5, [%rd6+8];
	ld.global.f64 	%fd6, [%rd7+8];
	fma.rn.f64 	%fd7, %fd1, %fd6, %fd5;
	ld.global.f64 	%fd8, [%rd6+16];
	ld.global.f64 	%fd9, [%rd7+16];
	fma.rn.f64 	%fd10, %fd1, %fd9, %fd8;
	st.global.f64 	[%rd6], %fd4;
	st.global.f64 	[%rd6+8], %fd7;
	st.global.f64 	[%rd6+16], %fd10;
$L__BB0_2:
	ret;

}
	// .globl	_Z7leapintP7vector3S0_d
.visible .entry _Z7leapintP7vector3S0_d(
	.param .u64 .ptr .align 1 _Z7leapintP7vector3S0_d_param_0,
	.param .u64 .ptr .align 1 _Z7leapintP7vector3S0_d_param_1,
	.param .f64 _Z7leapintP7vector3S0_d_param_2
)
{
	.reg .pred 	%p<29>;
	.reg .b32 	%r<40>;
	.reg .b64 	%rd<21>;
	.reg .b64 	%fd<92>;

	mov.u32 	%r12, %ntid.x;
	mov.u32 	%r13, %ctaid.x;
	mov.u32 	%r14, %tid.x;
	mad.lo.s32 	%r1, %r12, %r13, %r14;
	setp.gt.s32 	%p2, %r1, 9999;
	@%p2 bra 	$L__BB1_18;
	ld.param.u64 	%rd16, [_Z7leapintP7vector3S0_d_param_0];
	cvta.to.global.u64 	%rd6, %rd16;
	mov.f64 	%fd36, 0d4008000000000000;
	{
	.reg .b32 %temp; 
	mov.b64 	{%temp, %r2}, %fd36;
	}
	and.b32  	%r3, %r2, 2146435072;
	setp.eq.s32 	%p3, %r3, 1073741824;
	setp.lt.s32 	%p4, %r2, 0;
	selp.b32 	%r4, 0, 2146435072, %p4;
	and.b32  	%r16, %r2, 2147483647;
	setp.ne.s32 	%p5, %r16, 1071644672;
	and.pred  	%p1, %p3, %p5;
	add.s64 	%rd20, %rd6, 24;
	neg.s32 	%r38, %r1;
	mov.f64 	%fd87, 0d0000000000000000;
	mov.b32 	%r39, 0;
	mul.wide.s32 	%rd11, %r1, 24;
	mov.f64 	%fd86, %fd87;
	mov.f64 	%fd85, %fd87;
$L__BB1_2:
	setp.eq.s32 	%p6, %r38, 0;
	@%p6 bra 	$L__BB1_9;
	ld.param.u64 	%rd17, [_Z7leapintP7vector3S0_d_param_0];
	setp.lt.s32 	%p7, %r2, 0;
	setp.eq.s32 	%p8, %r3, 1073741824;
	ld.global.f64 	%fd37, [%rd20+-24];
	cvta.to.global.u64 	%rd7, %rd17;
	add.s64 	%rd9, %rd7, %rd11;
	ld.global.f64 	%fd38, [%rd9];
	sub.f64 	%fd4, %fd37, %fd38;
	ld.global.f64 	%fd39, [%rd20+-16];
	ld.global.f64 	%fd40, [%rd9+8];
	sub.f64 	%fd5, %fd39, %fd40;
	ld.global.f64 	%fd41, [%rd20+-8];
	ld.global.f64 	%fd42, [%rd9+16];
	sub.f64 	%fd6, %fd41, %fd42;
	mul.f64 	%fd43, %fd5, %fd5;
	fma.rn.f64 	%fd44, %fd4, %fd4, %fd43;
	fma.rn.f64 	%fd45, %fd6, %fd6, %fd44;
	rsqrt.approx.f64 	%fd7, %fd45;
	{
	.reg .b32 %temp; 
	mov.b64 	{%temp, %r8}, %fd7;
	}
	abs.f64 	%fd8, %fd7;
	{ // callseq 0, 0
	.param .b64 param0;
	st.param.f64 	[param0], %fd8;
	.param .b64 retval0;
	call.uni (retval0), 
	__internal_accurate_pow, 
	(
	param0
	);
	ld.param.f64 	%fd46, [retval0];
	} // callseq 0
	setp.lt.s32 	%p10, %r8, 0;
	neg.f64 	%fd48, %fd46;
	selp.f64 	%fd49, %fd48, %fd46, %p8;
	selp.f64 	%fd50, %fd49, %fd46, %p10;
	setp.eq.f64 	%p11, %fd7, 0d0000000000000000;
	selp.b32 	%r17, %r8, 0, %p8;
	or.b32  	%r18, %r17, 2146435072;
	selp.b32 	%r19, %r18, %r17, %p7;
	mov.b32 	%r20, 0;
	mov.b64 	%fd51, {%r20, %r19};
	selp.f64 	%fd84, %fd51, %fd50, %p11;
	add.f64 	%fd52, %fd7, 0d4008000000000000;
	{
	.reg .b32 %temp; 
	mov.b64 	{%temp, %r21}, %fd52;
	}
	and.b32  	%r22, %r21, 2146435072;
	setp.ne.s32 	%p12, %r22, 2146435072;
	@%p12 bra 	$L__BB1_8;
	setp.num.f64 	%p13, %fd7, %fd7;
	@%p13 bra 	$L__BB1_6;
	mov.f64 	%fd53, 0d4008000000000000;
	add.rn.f64 	%fd84, %fd7, %fd53;
	bra.uni 	$L__BB1_8;
$L__BB1_6:
	setp.neu.f64 	%p14, %fd8, 0d7FF0000000000000;
	@%p14 bra 	$L__BB1_8;
	or.b32  	%r23, %r4, -2147483648;
	selp.b32 	%r24, %r23, %r4, %p1;
	selp.b32 	%r25, %r24, %r4, %p10;
	mov.b32 	%r26, 0;
	mov.b64 	%fd84, {%r26, %r25};
$L__BB1_8:
	setp.eq.f64 	%p16, %fd7, 0d3FF0000000000000;
	selp.f64 	%fd54, 0d3FF0000000000000, %fd84, %p16;
	fma.rn.f64 	%fd85, %fd4, %fd54, %fd85;
	fma.rn.f64 	%fd86, %fd5, %fd54, %fd86;
	fma.rn.f64 	%fd87, %fd6, %fd54, %fd87;
$L__BB1_9:
	add.s32 	%r27, %r39, 1;
	setp.eq.s32 	%p17, %r1, %r27;
	@%p17 bra 	$L__BB1_16;
	ld.param.u64 	%rd18, [_Z7leapintP7vector3S0_d_param_0];
	setp.lt.s32 	%p18, %r2, 0;
	setp.eq.s32 	%p19, %r3, 1073741824;
	ld.global.f64 	%fd55, [%rd20];
	cvta.to.global.u64 	%rd10, %rd18;
	add.s64 	%rd12, %rd10, %rd11;
	ld.global.f64 	%fd56, [%rd12];
	sub.f64 	%fd19, %fd55, %fd56;
	ld.global.f64 	%fd57, [%rd20+8];
	ld.global.f64 	%fd58, [%rd12+8];
	sub.f64 	%fd20, %fd57, %fd58;
	ld.global.f64 	%fd59, [%rd20+16];
	ld.global.f64 	%fd60, [%rd12+16];
	sub.f64 	%fd21, %fd59, %fd60;
	mul.f64 	%fd61, %fd20, %fd20;
	fma.rn.f64 	%fd62, %fd19, %fd19, %fd61;
	fma.rn.f64 	%fd63, %fd21, %fd21, %fd62;
	rsqrt.approx.f64 	%fd22, %fd63;
	{
	.reg .b32 %temp; 
	mov.b64 	{%temp, %r9}, %fd22;
	}
	abs.f64 	%fd23, %fd22;
	{ // callseq 1, 0
	.param .b64 param0;
	st.param.f64 	[param0], %fd23;
	.param .b64 retval0;
	call.uni (retval0), 
	__internal_accurate_pow, 
	(
	param0
	);
	ld.param.f64 	%fd64, [retval0];
	} // callseq 1
	setp.lt.s32 	%p21, %r9, 0;
	neg.f64 	%fd66, %fd64;
	selp.f64 	%fd67, %fd66, %fd64, %p19;
	selp.f64 	%fd68, %fd67, %fd64, %p21;
	setp.eq.f64 	%p22, %fd22, 0d0000000000000000;
	selp.b32 	%r28, %r9, 0, %p19;
	or.b32  	%r29, %r28, 2146435072;
	selp.b32 	%r30, %r29, %r28, %p18;
	mov.b32 	%r31, 0;
	mov.b64 	%fd69, {%r31, %r30};
	selp.f64 	%fd88, %fd69, %fd68, %p22;
	add.f64 	%fd70, %fd22, 0d4008000000000000;
	{
	.reg .b32 %temp; 
	mov.b64 	{%temp, %r32}, %fd70;
	}
	and.b32  	%r33, %r32, 2146435072;
	setp.ne.s32 	%p23, %r33, 2146435072;
	@%p23 bra 	$L__BB1_15;
	setp.nan.f64 	%p24, %fd22, %fd22;
	@%p24 bra 	$L__BB1_14;
	setp.neu.f64 	%p25, %fd23, 0d7FF0000000000000;
	@%p25 bra 	$L__BB1_15;
	or.b32  	%r34, %r4, -2147483648;
	selp.b32 	%r35, %r34, %r4, %p1;
	selp.b32 	%r36, %r35, %r4, %p21;
	mov.b32 	%r37, 0;
	mov.b64 	%fd88, {%r37, %r36};
	bra.uni 	$L__BB1_15;
$L__BB1_14:
	mov.f64 	%fd71, 0d4008000000000000;
	add.rn.f64 	%fd88, %fd22, %fd71;
$L__BB1_15:
	setp.eq.f64 	%p27, %fd22, 0d3FF0000000000000;
	selp.f64 	%fd72, 0d3FF0000000000000, %fd88, %p27;
	fma.rn.f64 	%fd85, %fd19, %fd72, %fd85;
	fma.rn.f64 	%fd86, %fd20, %fd72, %fd86;
	fma.rn.f64 	%fd87, %fd21, %fd72, %fd87;
$L__BB1_16:
	add.s32 	%r39, %r39, 2;
	add.s64 	%rd20, %rd20, 48;
	add.s32 	%r38, %r38, 2;
	setp.ne.s32 	%p28, %r39, 10000;
	@%p28 bra 	$L__BB1_2;
	ld.param.f64 	%fd80, [_Z7leapintP7vector3S0_d_param_2];
	ld.param.u64 	%rd19, [_Z7leapintP7vector3S0_d_param_1];
	cvta.to.global.u64 	%rd13, %rd19;
	mul.wide.s32 	%rd14, %r1, 24;
	add.s64 	%rd15, %rd13, %rd14;
	ld.global.f64 	%fd73, [%rd15];
	mul.f64 	%fd74, %fd80, 0d3F0A36E2EB1C432D;
	fma.rn.f64 	%fd75, %fd74, %fd85, %fd73;
	ld.global.f64 	%fd76, [%rd15+8];
	fma.rn.f64 	%fd77, %fd74, %fd86, %fd76;
	ld.global.f64 	%fd78, [%rd15+16];
	fma.rn.f64 	%fd79, %fd74, %fd87, %fd78;
	st.global.f64 	[%rd15], %fd75;
	st.global.f64 	[%rd15+8], %fd77;
	st.global.f64 	[%rd15+16], %fd79;
$L__BB1_18:
	ret;

}
	// .globl	_Z14print_positionP7vector3
.visible .entry _Z14print_positionP7vector3(
	.param .u64 .ptr .align 1 _Z14print_positionP7vector3_param_0
)
{
	.local .align 16 .b8 	__local_depot2[32];
	.reg .b64 	%SP;
	.reg .b64 	%SPL;
	.reg .pred 	%p<2>;
	.reg .b32 	%r<7>;
	.reg .b64 	%rd<9>;
	.reg .b64 	%fd<4>;

	mov.u64 	%SPL, __local_depot2;
	cvta.local.u64 	%SP, %SPL;
	ld.param.u64 	%rd1, [_Z14print_positionP7vector3_param_0];
	mov.u32 	%r2, %ntid.x;
	mov.u32 	%r3, %ctaid.x;
	mov.u32 	%r4, %tid.x;
	mad.lo.s32 	%r1, %r2, %r3, %r4;
	setp.gt.s32 	%p1, %r1, 9999;
	@%p1 bra 	$L__BB2_2;
	add.u64 	%rd2, %SP, 0;
	add.u64 	%rd3, %SPL, 0;
	cvta.to.global.u64 	%rd4, %rd1;
	mul.wide.s32 	%rd5, %r1, 24;
	add.s64 	%rd6, %rd4, %rd5;
	ld.global.f64 	%fd1, [%rd6];
	ld.global.f64 	%fd2, [%rd6+8];
	ld.global.f64 	%fd3, [%rd6+16];
	st.local.u32 	[%rd3], %r1;
	st.local.f64 	[%rd3+8], %fd1;
	st.local.v2.f64 	[%rd3+16], {%fd2, %fd3};
	mov.u64 	%rd7, $str;
	cvta.global.u64 	%rd8, %rd7;
	{ // callseq 2, 0
	.param .b64 param0;
	st.param.b64 	[param0], %rd8;
	.param .b64 param1;
	st.param.b64 	[param1], %rd2;
	.param .b32 retval0;
	call.uni (retval0), 
	vprintf, 
	(
	param0, 
	param1
	);
	ld.param.b32 	%r5, [retval0];
	} // callseq 2
$L__BB2_2:
	ret;

}
.func  (.param .b64 func_retval0) __internal_accurate_pow(
	.param .b64 __internal_accurate_pow_param_0
)
{
	.reg .pred 	%p<8>;
	.reg .b32 	%r<49>;
	.reg .b32 	%f<3>;
	.reg .b64 	%fd<109>;

	ld.param.f64 	%fd10, [__internal_accurate_pow_param_0];
	{
	.reg .b32 %temp; 
	mov.b64 	{%temp, %r46}, %fd10;
	}
	{
	.reg .b32 %temp; 
	mov.b64 	{%r45, %temp}, %fd10;
	}
	shr.u32 	%r47, %r46, 20;
	setp.gt.u32 	%p1, %r46, 1048575;
	@%p1 bra 	$L__BB3_2;
	mul.f64 	%fd11, %fd10, 0d4350000000000000;
	{
	.reg .b32 %temp; 
	mov.b64 	{%temp, %r46}, %fd11;
	}
	{
	.reg .b32 %temp; 
	mov.b64 	{%r45, %temp}, %fd11;
	}
	shr.u32 	%r16, %r46, 20;
	add.s32 	%r47, %r16, -54;
$L__BB3_2:
	add.s32 	%r48, %r47, -1023;
	and.b32  	%r17, %r46, -2146435073;
	or.b32  	%r18, %r17, 1072693248;
	mov.b64 	%fd107, {%r45, %r18};
	setp.lt.u32 	%p2, %r18, 1073127583;
	@%p2 bra 	$L__BB3_4;
	{
	.reg .b32 %temp; 
	mov.b64 	{%r19, %temp}, %fd107;
	}
	{
	.reg .b32 %temp; 
	mov.b64 	{%temp, %r20}, %fd107;
	}
	add.s32 	%r21, %r20, -1048576;
	mov.b64 	%fd107, {%r19, %r21};
	add.s32 	%r48, %r47, -1022;
$L__BB3_4:
	add.f64 	%fd12, %fd107, 0dBFF0000000000000;
	add.f64 	%fd13, %fd107, 0d3FF0000000000000;
	rcp.approx.ftz.f64 	%fd14, %fd13;
	neg.f64 	%fd15, %fd13;
	fma.rn.f64 	%fd16, %fd15, %fd14, 0d3FF0000000000000;
	fma.rn.f64 	%fd17, %fd16, %fd16, %fd16;
	fma.rn.f64 	%fd18, %fd17, %fd14, %fd14;
	mul.f64 	%fd19, %fd12, %fd18;
	fma.rn.f64 	%fd20, %fd12, %fd18, %fd19;
	mul.f64 	%fd21, %fd20, %fd20;
	fma.rn.f64 	%fd22, %fd21, 0d3EB0F5FF7D2CAFE2, 0d3ED0F5D241AD3B5A;
	fma.rn.f64 	%fd23, %fd22, %fd21, 0d3EF3B20A75488A3F;
	fma.rn.f64 	%fd24, %fd23, %fd21, 0d3F1745CDE4FAECD5;
	fma.rn.f64 	%fd25, %fd24, %fd21, 0d3F3C71C7258A578B;
	fma.rn.f64 	%fd26, %fd25, %fd21, 0d3F6249249242B910;
	fma.rn.f64 	%fd27, %fd26, %fd21, 0d3F89999999999DFB;
	sub.f64 	%fd28, %fd12, %fd20;
	add.f64 	%fd29, %fd28, %fd28;
	neg.f64 	%fd30, %fd20;
	fma.rn.f64 	%fd31, %fd30, %fd12, %fd29;
	mul.f64 	%fd32, %fd18, %fd31;
	fma.rn.f64 	%fd33, %fd21, %fd27, 0d3FB5555555555555;
	mov.f64 	%fd34, 0d3FB5555555555555;
	sub.f64 	%fd35, %fd34, %fd33;
	fma.rn.f64 	%fd36, %fd21, %fd27, %fd35;
	add.f64 	%fd37, %fd36, 0dBC46A4CB00B9E7B0;
	add.f64 	%fd38, %fd33, %fd37;
	sub.f64 	%fd39, %fd33, %fd38;
	add.f64 	%fd40, %fd37, %fd39;
	mul.rn.f64 	%fd41, %fd20, %fd20;
	neg.f64 	%fd42, %fd41;
	fma.rn.f64 	%fd43, %fd20, %fd20, %fd42;
	{
	.reg .b32 %temp; 
	mov.b64 	{%r22, %temp}, %fd32;
	}
	{
	.reg .b32 %temp; 
	mov.b64 	{%temp, %r23}, %fd32;
	}
	add.s32 	%r24, %r23, 1048576;
	mov.b64 	%fd44, {%r22, %r24};
	fma.rn.f64 	%fd45, %fd20, %fd44, %fd43;
	mul.rn.f64 	%fd46, %fd41, %fd20;
	neg.f64 	%fd47, %fd46;
	fma.rn.f64 	%fd48, %fd41, %fd20, %fd47;
	fma.rn.f64 	%fd49, %fd41, %fd32, %fd48;
	fma.rn.f64 	%fd50, %fd45, %fd20, %fd49;
	mul.rn.f64 	%fd51, %fd38, %fd46;
	neg.f64 	%fd52, %fd51;
	fma.rn.f64 	%fd53, %fd38, %fd46, %fd52;
	fma.rn.f64 	%fd54, %fd38, %fd50, %fd53;
	fma.rn.f64 	%fd55, %fd40, %fd46, %fd54;
	add.f64 	%fd56, %fd51, %fd55;
	sub.f64 	%fd57, %fd51, %fd56;
	add.f64 	%fd58, %fd55, %fd57;
	add.f64 	%fd59, %fd20, %fd56;
	sub.f64 	%fd60, %fd20, %fd59;
	add.f64 	%fd61, %fd56, %fd60;
	add.f64 	%fd62, %fd58, %fd61;
	add.f64 	%fd63, %fd32, %fd62;
	add.f64 	%fd64, %fd59, %fd63;
	sub.f64 	%fd65, %fd59, %fd64;
	add.f64 	%fd66, %fd63, %fd65;
	xor.b32  	%r25, %r48, -2147483648;
	mov.b32 	%r26, 1127219200;
	mov.b64 	%fd67, {%r25, %r26};
	mov.b32 	%r27, -2147483648;
	mov.b64 	%fd68, {%r27, %r26};
	sub.f64 	%fd69, %fd67, %fd68;
	fma.rn.f64 	%fd70, %fd69, 0d3FE62E42FEFA39EF, %fd64;
	fma.rn.f64 	%fd71, %fd69, 0dBFE62E42FEFA39EF, %fd70;
	sub.f64 	%fd72, %fd71, %fd64;
	sub.f64 	%fd73, %fd66, %fd72;
	fma.rn.f64 	%fd74, %fd69, 0d3C7ABC9E3B39803F, %fd73;
	add.f64 	%fd75, %fd70, %fd74;
	sub.f64 	%fd76, %fd70, %fd75;
	add.f64 	%fd77, %fd74, %fd76;
	mov.f64 	%fd78, 0d4008000000000000;
	{
	.reg .b32 %temp; 
	mov.b64 	{%temp, %r28}, %fd78;
	}
	{
	.reg .b32 %temp; 
	mov.b64 	{%r29, %temp}, %fd78;
	}
	shl.b32 	%r30, %r28, 1;
	setp.gt.u32 	%p3, %r30, -33554433;
	and.b32  	%r31, %r28, -15728641;
	selp.b32 	%r32, %r31, %r28, %p3;
	mov.b64 	%fd79, {%r29, %r32};
	mul.rn.f64 	%fd80, %fd75, %fd79;
	neg.f64 	%fd81, %fd80;
	fma.rn.f64 	%fd82, %fd75, %fd79, %fd81;
	fma.rn.f64 	%fd83, %fd77, %fd79, %fd82;
	add.f64 	%fd4, %fd80, %fd83;
	sub.f64 	%fd84, %fd80, %fd4;
	add.f64 	%fd5, %fd83, %fd84;
	fma.rn.f64 	%fd85, %fd4, 0d3FF71547652B82FE, 0d4338000000000000;
	{
	.reg .b32 %temp; 
	mov.b64 	{%r13, %temp}, %fd85;
	}
	mov.f64 	%fd86, 0dC338000000000000;
	add.rn.f64 	%fd87, %fd85, %fd86;
	fma.rn.f64 	%fd88, %fd87, 0dBFE62E42FEFA39EF, %fd4;
	fma.rn.f64 	%fd89, %fd87, 0dBC7ABC9E3B39803F, %fd88;
	fma.rn.f64 	%fd90, %fd89, 0d3E5ADE1569CE2BDF, 0d3E928AF3FCA213EA;
	fma.rn.f64 	%fd91, %fd90, %fd89, 0d3EC71DEE62401315;
	fma.rn.f64 	%fd92, %fd91, %fd89, 0d3EFA01997C89EB71;
	fma.rn.f64 	%fd93, %fd92, %fd89, 0d3F2A01A014761F65;
	fma.rn.f64 	%fd94, %fd93, %fd89, 0d3F56C16C1852B7AF;
	fma.rn.f64 	%fd95, %fd94, %fd89, 0d3F81111111122322;
	fma.rn.f64 	%fd96, %fd95, %fd89, 0d3FA55555555502A1;
	fma.rn.f64 	%fd97, %fd96, %fd89, 0d3FC5555555555511;
	fma.rn.f64 	%fd98, %fd97, %fd89, 0d3FE000000000000B;
	fma.rn.f64 	%fd99, %fd98, %fd89, 0d3FF0000000000000;
	fma.rn.f64 	%fd100, %fd99, %fd89, 0d3FF0000000000000;
	{
	.reg .b32 %temp; 
	mov.b64 	{%r14, %temp}, %fd100;
	}
	{
	.reg .b32 %temp; 
	mov.b64 	{%temp, %r15}, %fd100;
	}
	shl.b32 	%r33, %r13, 20;
	add.s32 	%r34, %r33, %r15;
	mov.b64 	%fd108, {%r14, %r34};
	{
	.reg .b32 %temp; 
	mov.b64 	{%temp, %r35}, %fd4;
	}
	mov.b32 	%f2, %r35;
	abs.f32 	%f1, %f2;
	setp.lt.f32 	%p4, %f1, 0f4086232B;
	@%p4 bra 	$L__BB3_7;
	setp.lt.f64 	%p5, %fd4, 0d0000000000000000;
	add.f64 	%fd101, %fd4, 0d7FF0000000000000;
	selp.f64 	%fd108, 0d0000000000000000, %fd101, %p5;
	setp.geu.f32 	%p6, %f1, 0f40874800;
	@%p6 bra 	$L__BB3_7;
	shr.u32 	%r36, %r13, 31;
	add.s32 	%r37, %r13, %r36;
	shr.s32 	%r38, %r37, 1;
	shl.b32 	%r39, %r38, 20;
	add.s32 	%r40, %r15, %r39;
	mov.b64 	%fd102, {%r14, %r40};
	sub.s32 	%r41, %r13, %r38;
	shl.b32 	%r42, %r41, 20;
	add.s32 	%r43, %r42, 1072693248;
	mov.b32 	%r44, 0;
	mov.b64 	%fd103, {%r44, %r43};
	mul.f64 	%fd108, %fd103, %fd102;
$L__BB3_7:
	abs.f64 	%fd104, %fd108;
	setp.eq.f64 	%p7, %fd104, 0d7FF0000000000000;
	fma.rn.f64 	%fd105, %fd108, %fd5, %fd108;
	selp.f64 	%fd106, %fd108, %fd105, %p7;
	st.param.f64 	[func_retval0], %fd106;
	ret;

}


// ===== COMPILED SASS (sm_100) =====

	.target	sm_100

	.elftype	@"ET_EXEC"


//--------------------- .note.nv.tkinfo           --------------------------
	.section	.note.nv.tkinfo,"",@"SHT_NOTE"
	.sectionflags	@"SHF_NOTE_NV_TKINFO"
	.tkinfo
        /*0018*/ 	.word	0x00000002
        /*0030*/ 	.string	""
        /*0030*/ 	.string	"ptxas"
        /*0030*/ 	.string	"Cuda compilation tools, release 13.0, V13.0.88"
        /*0030*/ 	.string	"Build cuda_13.0.r13.0/compiler.36424714_0"
        /*0030*/ 	.string	"-arch sm_100 -m 64 "



//--------------------- .note.nv.cuinfo           --------------------------
	.section	.note.nv.cuinfo,"",@"SHT_NOTE"
	.sectionflags	@"SHF_NOTE_NV_CUINFO"
        /*0018*/ 	.short	0x0002
        /*001a*/ 	.short	0x0064
        /*001c*/ 	.short	0x0082
	.zero		2


//--------------------- .nv.info                  --------------------------
	.section	.nv.info,"",@"SHT_CUDA_INFO"
	.align	4


	//----- nvinfo : EIATTR_REGCOUNT
	.align		4
        /*0000*/ 	.byte	0x04, 0x2f
        /*0002*/ 	.short	(.L_2 - .L_1)
	.align		4
.L_1:
        /*0004*/ 	.word	index@(_Z18integrate_positionP7vector3S0_d)
        /*0008*/ 	.word	0x00000014


	//----- nvinfo : EIATTR_FRAME_SIZE
	.align		4
.L_2:
        /*000c*/ 	.byte	0x04, 0x11
        /*000e*/ 	.short	(.L_4 - .L_3)
	.align		4
.L_3:
        /*0010*/ 	.word	index@(_Z18integrate_positionP7vector3S0_d)
        /*0014*/ 	.word	0x00000000


	//----- nvinfo : EIATTR_REGCOUNT
	.align		4
.L_4:
        /*0018*/ 	.byte	0x04, 0x2f
        /*001a*/ 	.short	(.L_6 - .L_5)
	.align		4
.L_5:
        /*001c*/ 	.word	index@(_Z7leapintP7vector3S0_d)
        /*0020*/ 	.word	0x0000002a


	//----- nvinfo : EIATTR_FRAME_SIZE
	.align		4
.L_6:
        /*0024*/ 	.byte	0x04, 0x11
        /*0026*/ 	.short	(.L_8 - .L_7)
	.align		4
.L_7:
        /*0028*/ 	.word	index@($_Z7leapintP7vector3S0_d$__internal_accurate_pow)
        /*002c*/ 	.word	0x00000000


	//----- nvinfo : EIATTR_FRAME_SIZE
	.align		4
.L_8:
        /*0030*/ 	.byte	0x04, 0x11
        /*0032*/ 	.short	(.L_10 - .L_9)
	.align		4
.L_9:
        /*0034*/ 	.word	index@($__internal_0_$__cuda_sm20_drsqrt_f64_slowpath_v2)
        /*0038*/ 	.word	0x00000000


	//----- nvinfo : EIATTR_FRAME_SIZE
	.align		4
.L_10:
        /*003c*/ 	.byte	0x04, 0x11
        /*003e*/ 	.short	(.L_12 - .L_11)
	.align		4
.L_11:
        /*0040*/ 	.word	index@(_Z7leapintP7vector3S0_d)
        /*0044*/ 	.word	0x00000000


	//----- nvinfo : EIATTR_REGCOUNT
	.align		4
.L_12:
        /*0048*/ 	.byte	0x04, 0x2f
        /*004a*/ 	.short	(.L_14 - .L_13)
	.align		4
.L_13:
        /*004c*/ 	.word	index@(_Z14print_positionP7vector3)
        /*0050*/ 	.word	0x00000018


	//----- nvinfo : EIATTR_FRAME_SIZE
	.align		4
.L_14:
        /*0054*/ 	.byte	0x04, 0x11
        /*0056*/ 	.short	(.L_16 - .L_15)
	.align		4
.L_15:
        /*0058*/ 	.word	index@(_Z14print_positionP7vector3)
        /*005c*/ 	.word	0x00000020


	//----- nvinfo : EIATTR_MIN_STACK_SIZE
	.align		4
.L_16:
        /*0060*/ 	.byte	0x04, 0x12
        /*0062*/ 	.short	(.L_18 - .L_17)
	.align		4
.L_17:
        /*0064*/ 	.word	index@(_Z14print_positionP7vector3)
        /*0068*/ 	.word	0x00000020


	//----- nvinfo : EIATTR_MIN_STACK_SIZE
	.align		4
.L_18:
        /*006c*/ 	.byte	0x04, 0x12
        /*006e*/ 	.short	(.L_20 - .L_19)
	.align		4
.L_19:
        /*0070*/ 	.word	index@(_Z7leapintP7vector3S0_d)
        /*0074*/ 	.word	0x00000000


	//----- nvinfo : EIATTR_MIN_STACK_SIZE
	.align		4
.L_20:
        /*0078*/ 	.byte	0x04, 0x12
        /*007a*/ 	.short	(.L_22 - .L_21)
	.align		4
.L_21:
        /*007c*/ 	.word	index@(_Z18integrate_positionP7vector3S0_d)
        /*0080*/ 	.word	0x00000000
.L_22:


//--------------------- .nv.compat                --------------------------
	.section	.nv.compat,"",@"SHT_CUDA_COMPAT_INFO"
	.align	4
        /*0000*/ 	.byte	0x02, 0x09, 0x00, 0x00, 0x02, 0x02, 0x01, 0x00, 0x02, 0x05, 0x05, 0x00, 0x03, 0x07, 0x01, 0x01
        /*0010*/ 	.byte	0x02, 0x03, 0x00, 0x00, 0x02, 0x06, 0x01, 0x00, 0x04, 0x0b, 0x08, 0x00, 0x01, 0x00, 0x00, 0x00
        /*0020*/ 	.byte	0x00, 0x00, 0x00, 0x00


//--------------------- .nv.info._Z14print_positionP7vector3 --------------------------
	.section	.nv.info._Z14print_positionP7vector3,"",@"SHT_CUDA_INFO"
	.sectionflags	@""
	.align	4


	//----- nvinfo : EIATTR_CUDA_API_VERSION
	.align		4
        /*0000*/ 	.byte	0x04, 0x37
        /*0002*/ 	.short	(.L_24 - .L_23)
.L_23:
        /*0004*/ 	.word	0x00000082


	//----- nvinfo : EIATTR_KPARAM_INFO
	.align		4
.L_24:
        /*0008*/ 	.byte	0x04, 0x17
        /*000a*/ 	.short	(.L_26 - .L_25)
.L_25:
        /*000c*/ 	.word	0x00000000
        /*0010*/ 	.short	0x0000
        /*0012*/ 	.short	0x0000
        /*0014*/ 	.byte	0x00, 0xf5, 0x21, 0x00


	//----- nvinfo : EIATTR_SPARSE_MMA_MASK
	.align		4
.L_26:
        /*0018*/ 	.byte	0x03, 0x50
        /*001a*/ 	.short	0x0000


	//----- nvinfo : EIATTR_MAXREG_COUNT
	.align		4
        /*001c*/ 	.byte	0x03, 0x1b
        /*001e*/ 	.short	0x00ff


	//----- nvinfo : EIATTR_EXTERNS
	.align		4
        /*0020*/ 	.byte	0x04, 0x0f
        /*0022*/ 	.short	(.L_28 - .L_27)


	//   ....[0]....
	.align		4
.L_27:
        /*0024*/ 	.word	index@(vprintf)


	//----- nvinfo : EIATTR_MERCURY_ISA_VERSION
	.align		4
.L_28:
        /*0028*/ 	.byte	0x03, 0x5f
        /*002a*/ 	.short	0x0101


	//----- nvinfo : EIATTR_VRC_CTA_INIT_COUNT
	.align		4
        /*002c*/ 	.byte	0x02, 0x4a
	.zero		1
	.zero		1


	//----- nvinfo : EIATTR_SYSCALL_OFFSETS
	.align		4
        /*0030*/ 	.byte	0x04, 0x46
        /*0032*/ 	.short	(.L_30 - .L_29)


	//   ....[0]....
.L_29:
        /*0034*/ 	.word	0x000001b0


	//----- nvinfo : EIATTR_EXIT_INSTR_OFFSETS
	.align		4
.L_30:
        /*0038*/ 	.byte	0x04, 0x1c
        /*003a*/ 	.short	(.L_32 - .L_31)


	//   ....[0]....
.L_31:
        /*003c*/ 	.word	0x000000b0


	//   ....[1]....
        /*0040*/ 	.word	0x000001c0


	//----- nvinfo : EIATTR_CRS_STACK_SIZE
	.align		4
.L_32:
        /*0044*/ 	.byte	0x04, 0x1e
        /*0046*/ 	.short	(.L_34 - .L_33)
.L_33:
        /*0048*/ 	.word	0x00000000


	//----- nvinfo : EIATTR_CBANK_PARAM_SIZE
	.align		4
.L_34:
        /*004c*/ 	.byte	0x03, 0x19
        /*004e*/ 	.short	0x0008


	//----- nvinfo : EIATTR_PARAM_CBANK
	.align		4
        /*0050*/ 	.byte	0x04, 0x0a
        /*0052*/ 	.short	(.L_36 - .L_35)
	.align		4
.L_35:
        /*0054*/ 	.word	index@(.nv.constant0._Z14print_positionP7vector3)
        /*0058*/ 	.short	0x0380
        /*005a*/ 	.short	0x0008


	//----- nvinfo : EIATTR_SW_WAR
	.align		4
.L_36:
        /*005c*/ 	.byte	0x04, 0x36
        /*005e*/ 	.short	(.L_38 - .L_37)
.L_37:
        /*0060*/ 	.word	0x00000008
.L_38:


//--------------------- .nv.info._Z7leapintP7vector3S0_d --------------------------
	.section	.nv.info._Z7leapintP7vector3S0_d,"",@"SHT_CUDA_INFO"
	.sectionflags	@""
	.align	4


	//----- nvinfo : EIATTR_CUDA_API_VERSION
	.align		4
        /*0000*/ 	.byte	0x04, 0x37
        /*0002*/ 	.short	(.L_40 - .L_39)
.L_39:
        /*0004*/ 	.word	0x00000082


	//----- nvinfo : EIATTR_KPARAM_INFO
	.align		4
.L_40:
        /*0008*/ 	.byte	0x04, 0x17
        /*000a*/ 	.short	(.L_42 - .L_41)
.L_41:
        /*000c*/ 	.word	0x00000000
        /*0010*/ 	.short	0x0002
        /*0012*/ 	.short	0x0010
        /*0014*/ 	.byte	0x00, 0xf0, 0x21, 0x00


	//----- nvinfo : EIATTR_KPARAM_INFO
	.align		4
.L_42:
        /*0018*/ 	.byte	0x04, 0x17
        /*001a*/ 	.short	(.L_44 - .L_43)
.L_43:
        /*001c*/ 	.word	0x00000000
        /*0020*/ 	.short	0x0001
        /*0022*/ 	.short	0x0008
        /*0024*/ 	.byte	0x00, 0xf5, 0x21, 0x00


	//----- nvinfo : EIATTR_KPARAM_INFO
	.align		4
.L_44:
        /*0028*/ 	.byte	0x04, 0x17
        /*002a*/ 	.short	(.L_46 - .L_45)
.L_45:
        /*002c*/ 	.word	0x00000000
        /*0030*/ 	.short	0x0000
        /*0032*/ 	.short	0x0000
        /*0034*/ 	.byte	0x00, 0xf5, 0x21, 0x00


	//----- nvinfo : EIATTR_SPARSE_MMA_MASK
	.align		4
.L_46:
        /*0038*/ 	.byte	0x03, 0x50
        /*003a*/ 	.short	0x0000


	//----- nvinfo : EIATTR_MAXREG_COUNT
	.align		4
        /*003c*/ 	.byte	0x03, 0x1b
        /*003e*/ 	.short	0x00ff


	//----- nvinfo : EIATTR_MERCURY_ISA_VERSION
	.align		4
        /*0040*/ 	.byte	0x03, 0x5f
        /*0042*/ 	.short	0x0101


	//----- nvinfo : EIATTR_VRC_CTA_INIT_COUNT
	.align		4
        /*0044*/ 	.byte	0x02, 0x4a
	.zero		1
	.zero		1


	//----- nvinfo : EIATTR_EXIT_INSTR_OFFSETS
	.align		4
        /*0048*/ 	.byte	0x04, 0x1c
        /*004a*/ 	.short	(.L_48 - .L_47)


	//   ....[0]....
.L_47:
        /*004c*/ 	.word	0x00000060


	//   ....[1]....
        /*0050*/ 	.word	0x00000af0


	//----- nvinfo : EIATTR_CRS_STACK_SIZE
	.align		4
.L_48:
        /*0054*/ 	.byte	0x04, 0x1e
        /*0056*/ 	.short	(.L_50 - .L_49)
.L_49:
        /*0058*/ 	.word	0x00000000


	//----- nvinfo : EIATTR_CBANK_PARAM_SIZE
	.align		4
.L_50:
        /*005c*/ 	.byte	0x03, 0x19
        /*005e*/ 	.short	0x0018


	//----- nvinfo : EIATTR_PARAM_CBANK
	.align		4
        /*0060*/ 	.byte	0x04, 0x0a
        /*0062*/ 	.short	(.L_52 - .L_51)
	.align		4
.L_51:
        /*0064*/ 	.word	index@(.nv.constant0._Z7leapintP7vector3S0_d)
        /*0068*/ 	.short	0x0380
        /*006a*/ 	.short	0x0018


	//----- nvinfo : EIATTR_SW_WAR
	.align		4
.L_52:
        /*006c*/ 	.byte	0x04, 0x36
        /*006e*/ 	.short	(.L_54 - .L_53)
.L_53:
        /*0070*/ 	.word	0x00000008
.L_54:


//--------------------- .nv.info._Z18integrate_positionP7vector3S0_d --------------------------
	.section	.nv.info._Z18integrate_positionP7vector3S0_d,"",@"SHT_CUDA_INFO"
	.sectionflags	@""
	.align	4


	//----- nvinfo : EIATTR_CUDA_API_VERSION
	.align		4
        /*0000*/ 	.byte	0x04, 0x37
        /*0002*/ 	.short	(.L_56 - .L_55)
.L_55:
        /*0004*/ 	.word	0x00000082


	//----- nvinfo : EIATTR_KPARAM_INFO
	.align		4
.L_56:
        /*0008*/ 	.byte	0x04, 0x17
        /*000a*/ 	.short	(.L_58 - .L_57)
.L_57:
        /*000c*/ 	.word	0x00000000
        /*0010*/ 	.short	0x0002
        /*0012*/ 	.short	0x0010
        /*0014*/ 	.byte	0x00, 0xf0, 0x21, 0x00


	//----- nvinfo : EIATTR_KPARAM_INFO
	.align		4
.L_58:
        /*0018*/ 	.byte	0x04, 0x17
        /*001a*/ 	.short	(.L_60 - .L_59)
.L_59:
        /*001c*/ 	.word	0x00000000
        /*0020*/ 	.short	0x0001
        /*0022*/ 	.short	0x0008
        /*0024*/ 	.byte	0x00, 0xf5, 0x21, 0x00


	//----- nvinfo : EIATTR_KPARAM_INFO
	.align		4
.L_60:
        /*0028*/ 	.byte	0x04, 0x17
        /*002a*/ 	.short	(.L_62 - .L_61)
.L_61:
        /*002c*/ 	.word	0x00000000
        /*0030*/ 	.short	0x0000
        /*0032*/ 	.short	0x0000
        /*0034*/ 	.byte	0x00, 0xf5, 0x21, 0x00


	//----- nvinfo : EIATTR_SPARSE_MMA_MASK
	.align		4
.L_62:
        /*0038*/ 	.byte	0x03, 0x50
        /*003a*/ 	.short	0x0000


	//----- nvinfo : EIATTR_MAXREG_COUNT
	.align		4
        /*003c*/ 	.byte	0x03, 0x1b
        /*003e*/ 	.short	0x00ff


	//----- nvinfo : EIATTR_MERCURY_ISA_VERSION
	.align		4
        /*0040*/ 	.byte	0x03, 0x5f
        /*0042*/ 	.short	0x0101


	//----- nvinfo : EIATTR_VRC_CTA_INIT_COUNT
	.align		4
        /*0044*/ 	.byte	0x02, 0x4a
	.zero		1
	.zero		1


	//----- nvinfo : EIATTR_EXIT_INSTR_OFFSETS
	.align		4
        /*0048*/ 	.byte	0x04, 0x1c
        /*004a*/ 	.short	(.L_64 - .L_63)


	//   ....[0]....
.L_63:
        /*004c*/ 	.word	0x00000060


	//   ....[1]....
        /*0050*/ 	.word	0x00000190


	//----- nvinfo : EIATTR_CBANK_PARAM_SIZE
	.align		4
.L_64:
        /*0054*/ 	.byte	0x03, 0x19
        /*0056*/ 	.short	0x0018


	//----- nvinfo : EIATTR_PARAM_CBANK
	.align		4
        /*0058*/ 	.byte	0x04, 0x0a
        /*005a*/ 	.short	(.L_66 - .L_65)
	.align		4
.L_65:
        /*005c*/ 	.word	index@(.nv.constant0._Z18integrate_positionP7vector3S0_d)
        /*0060*/ 	.short	0x0380
        /*0062*/ 	.short	0x0018


	//----- nvinfo : EIATTR_SW_WAR
	.align		4
.L_66:
        /*0064*/ 	.byte	0x04, 0x36
        /*0066*/ 	.short	(.L_68 - .L_67)
.L_67:
        /*0068*/ 	.word	0x00000008
.L_68:


//--------------------- .nv.callgraph             --------------------------
	.section	.nv.callgraph,"",@"SHT_CUDA_CALLGRAPH"
	.align	4
	.sectionentsize	8
	.align		4
        /*0000*/ 	.word	0x00000000
	.align		4
        /*0004*/ 	.word	0xffffffff
	.align		4
        /*0008*/ 	.word	index@(_Z14print_positionP7vector3)
	.align		4
        /*000c*/ 	.word	index@(vprintf)
	.align		4
        /*0010*/ 	.word	0x00000000
	.align		4
        /*0014*/ 	.word	0xfffffffe
	.align		4
        /*0018*/ 	.word	0x00000000
	.align		4
        /*001c*/ 	.word	0xfffffffd
	.align		4
        /*0020*/ 	.word	0x00000000
	.align		4
        /*0024*/ 	.word	0xfffffffc


//--------------------- .nv.constant4             --------------------------
	.section	.nv.constant4,"a",@progbits
	.align	8
	.align		8
.nv.constant4:
        /*0000*/ 	.dword	vprintf
	.align		8
        /*0008*/ 	.dword	$str


//--------------------- .text._Z14print_positionP7vector3 --------------------------
	.section	.text._Z14print_positionP7vector3,"ax",@progbits
	.align	128
        .global         _Z14print_positionP7vector3
        .type           _Z14print_positionP7vector3,@function
        .size           _Z14print_positionP7vector3,(.L_x_27 - _Z14print_positionP7vector3)
        .other          _Z14print_positionP7vector3,@"STO_CUDA_ENTRY STV_DEFAULT"
_Z14print_positionP7vector3:
.text._Z14print_positionP7vector3:
[----:B------:R-:W0:Y:S01]  /*0000*/  LDC R1, c[0x0][0x37c] ;  /* 0x0000df00ff017b82 */ /* 0x000e220000000800 */
[----:B------:R-:W1:Y:S01]  /*0010*/  S2R R0, SR_CTAID.X ;  /* 0x0000000000007919 */ /* 0x000e620000002500 */
[----:B------:R-:W2:Y:S01]  /*0020*/  LDCU UR5, c[0x0][0x2fc] ;  /* 0x00005f80ff0577ac */ /* 0x000ea20008000800 */
[----:B0-----:R-:W-:Y:S01]  /*0030*/  VIADD R1, R1, 0xffffffe0 ;  /* 0xffffffe001017836 */ /* 0x001fe20000000000 */
[----:B------:R-:W1:Y:S01]  /*0040*/  S2R R3, SR_TID.X ;  /* 0x0000000000037919 */ /* 0x000e620000002100 */
[----:B------:R-:W1:Y:S01]  /*0050*/  LDCU UR6, c[0x0][0x360] ;  /* 0x00006c00ff0677ac */ /* 0x000e620008000800 */
[----:B------:R-:W0:Y:S02]  /*0060*/  LDCU UR4, c[0x0][0x2f8] ;  /* 0x00005f00ff0477ac */ /* 0x000e240008000800 */
[----:B0-----:R-:W-:-:S05]  /*0070*/  IADD3 R6, P1, PT, R1, UR4, RZ ;  /* 0x0000000401067c10 */ /* 0x001fca000ff3e0ff */
[----:B--2---:R-:W-:Y:S02]  /*0080*/  IMAD.X R7, RZ, RZ, UR5, P1 ;  /* 0x00000005ff077e24 */ /* 0x004fe400088e06ff */
[----:B-1----:R-:W-:-:S05]  /*0090*/  IMAD R0, R0, UR6, R3 ;  /* 0x0000000600007c24 */ /* 0x002fca000f8e0203 */
[----:B------:R-:W-:-:S13]  /*00a0*/  ISETP.GT.AND P0, PT, R0, 0x270f, PT ;  /* 0x0000270f0000780c */ /* 0x000fda0003f04270 */
[----:B------:R-:W-:Y:S05]  /*00b0*/  @P0 EXIT ;  /* 0x000000000000094d */ /* 0x000fea0003800000 */
[----:B------:R-:W0:Y:S01]  /*00c0*/  LDC.64 R2, c[0x0][0x380] ;  /* 0x0000e000ff027b82 */ /* 0x000e220000000a00 */
[----:B------:R-:W1:Y:S01]  /*00d0*/  LDCU.64 UR4, c[0x0][0x358] ;  /* 0x00006b00ff0477ac */ /* 0x000e620008000a00 */
[----:B0-----:R-:W-:-:S05]  /*00e0*/  IMAD.WIDE R2, R0, 0x18, R2 ;  /* 0x0000001800027825 */ /* 0x001fca00078e0202 */
[----:B-1----:R-:W2:Y:S04]  /*00f0*/  LDG.E.64 R12, desc[UR4][R2.64] ;  /* 0x00000004020c7981 */ /* 0x002ea8000c1e1b00 */
[----:B------:R-:W3:Y:S04]  /*0100*/  LDG.E.64 R8, desc[UR4][R2.64+0x8] ;  /* 0x0000080402087981 */ /* 0x000ee8000c1e1b00 */
[----:B------:R-:W3:Y:S01]  /*0110*/  LDG.E.64 R10, desc[UR4][R2.64+0x10] ;  /* 0x00001004020a7981 */ /* 0x000ee2000c1e1b00 */
[----:B------:R-:W-:Y:S01]  /*0120*/  MOV R14, 0x0 ;  /* 0x00000000000e7802 */ /* 0x000fe20000000f00 */
[----:B------:R-:W0:Y:S02]  /*0130*/  LDCU.64 UR4, c[0x4][0x8] ;  /* 0x01000100ff0477ac */ /* 0x000e240008000a00 */
[----:B------:R1:W-:Y:S03]  /*0140*/  STL [R1], R0 ;  /* 0x0000000001007387 */ /* 0x0003e60000100800 */
[----:B------:R-:W4:Y:S01]  /*0150*/  LDC.64 R14, c[0x4][R14] ;  /* 0x010000000e0e7b82 */ /* 0x000f220000000a00 */
[----:B0-----:R-:W-:Y:S01]  /*0160*/  MOV R4, UR4 ;  /* 0x0000000400047c02 */ /* 0x001fe20008000f00 */
[----:B------:R-:W-:Y:S01]  /*0170*/  IMAD.U32 R5, RZ, RZ, UR5 ;  /* 0x00000005ff057e24 */ /* 0x000fe2000f8e00ff */
[----:B--2---:R1:W-:Y:S04]  /*0180*/  STL.64 [R1+0x8], R12 ;  /* 0x0000080c01007387 */ /* 0x0043e80000100a00 */
[----:B---34-:R1:W-:Y:S02]  /*0190*/  STL.128 [R1+0x10], R8 ;  /* 0x0000100801007387 */ /* 0x0183e40000100c00 */
[----:B------:R-:W-:-:S07]  /*01a0*/  LEPC R20, `(.L_x_0) ;  /* 0x000000001014794e */ /* 0x000fce0000000000 */
[----:B-1----:R-:W-:Y:S05]  /*01b0*/  CALL.ABS.NOINC R14 ;  /* 0x000000000e007343 */ /* 0x002fea0003c00000 */
.L_x_0:
[----:B------:R-:W-:Y:S05]  /*01c0*/  EXIT ;  /* 0x000000000000794d */ /* 0x000fea0003800000 */
.L_x_1:
[----:B------:R-:W-:-:S00]  /*01d0*/  BRA `(.L_x_1) ;  /* 0xfffffffc00fc7947 */ /* 0x000fc0000383ffff */
[----:B------:R-:W-:-:S00]  /*01e0*/  NOP ;  /* 0x0000000000007918 */ /* 0x000fc00000000000 */
        /* <DEDUP_REMOVED lines=9> */
.L_x_27:


//--------------------- .text._Z7leapintP7vector3S0_d --------------------------
	.section	.text._Z7leapintP7vector3S0_d,"ax",@progbits
	.align	128
        .global         _Z7leapintP7vector3S0_d
        .type           _Z7leapintP7vector3S0_d,@function
        .size           _Z7leapintP7vector3S0_d,(.L_x_26 - _Z7leapintP7vector3S0_d)
        .other          _Z7leapintP7vector3S0_d,@"STO_CUDA_ENTRY STV_DEFAULT"
_Z7leapintP7vector3S0_d:
.text._Z7leapintP7vector3S0_d:
[----:B------:R-:W-:Y:S01]  /*0000*/  LDC R1, c[0x0][0x37c] ;  /* 0x0000df00ff017b82 */ /* 0x000fe20000000800 */
[----:B------:R-:W0:Y:S01]  /*0010*/  S2R R2, SR_CTAID.X ;  /* 0x0000000000027919 */ /* 0x000e220000002500 */
[----:B------:R-:W0:Y:S01]  /*0020*/  LDCU UR4, c[0x0][0x360] ;  /* 0x00006c00ff0477ac */ /* 0x000e220008000800 */
[----:B------:R-:W0:Y:S02]  /*0030*/  S2R R3, SR_TID.X ;  /* 0x0000000000037919 */ /* 0x000e240000002100 */
[----:B0-----:R-:W-:-:S05]  /*0040*/  IMAD R2, R2, UR4, R3 ;  /* 0x0000000402027c24 */ /* 0x001fca000f8e0203 */
[----:B------:R-:W-:-:S13]  /*0050*/  ISETP.GT.AND P0, PT, R2, 0x270f, PT ;  /* 0x0000270f0200780c */ /* 0x000fda0003f04270 */
[----:B------:R-:W-:Y:S05]  /*0060*/  @P0 EXIT ;  /* 0x000000000000094d */ /* 0x000fea0003800000 */
[----:B------:R-:W0:Y:S01]  /*0070*/  LDCU.64 UR4, c[0x0][0x380] ;  /* 0x00007000ff0477ac */ /* 0x000e220008000a00 */
[----:B------:R-:W1:Y:S01]  /*0080*/  LDC.64 R6, c[0x0][0x380] ;  /* 0x0000e000ff067b82 */ /* 0x000e620000000a00 */
[----:B------:R-:W-:Y:S01]  /*0090*/  IMAD.MOV R0, RZ, RZ, -R2 ;  /* 0x000000ffff007224 */ /* 0x000fe200078e0a02 */
[----:B------:R-:W-:Y:S02]  /*00a0*/  CS2R R8, SRZ ;  /* 0x0000000000087805 */ /* 0x000fe4000001ff00 */
[----:B------:R-:W-:Y:S02]  /*00b0*/  CS2R R10, SRZ ;  /* 0x00000000000a7805 */ /* 0x000fe4000001ff00 */
[----:B------:R-:W-:Y:S01]  /*00c0*/  CS2R R12, SRZ ;  /* 0x00000000000c7805 */ /* 0x000fe2000001ff00 */
[----:B------:R-:W2:Y:S01]  /*00d0*/  LDCU.64 UR6, c[0x0][0x358] ;  /* 0x00006b00ff0677ac */ /* 0x000ea20008000a00 */
[----:B0-----:R-:W-:-:S04]  /*00e0*/  UIADD3 UR4, UP0, UPT, UR4, 0x18, URZ ;  /* 0x0000001804047890 */ /* 0x001fc8000ff1e0ff */
[----:B------:R-:W-:Y:S02]  /*00f0*/  UIADD3.X UR5, UPT, UPT, URZ, UR5, URZ, UP0, !UPT ;  /* 0x00000005ff057290 */ /* 0x000fe400087fe4ff */
[----:B------:R-:W-:Y:S01]  /*0100*/  IMAD.U32 R14, RZ, RZ, UR4 ;  /* 0x00000004ff0e7e24 */ /* 0x000fe2000f8e00ff */
[----:B------:R-:W-:-:S03]  /*0110*/  UMOV UR4, URZ ;  /* 0x000000ff00047c82 */ /* 0x000fc60008000000 */
[----:B--2---:R-:W-:-:S07]  /*0120*/  IMAD.U32 R15, RZ, RZ, UR5 ;  /* 0x00000005ff0f7e24 */ /* 0x004fce000f8e00ff */
.L_x_17:
[----:B------:R-:W-:Y:S01]  /*0130*/  ISETP.NE.AND P0, PT, R0, RZ, PT ;  /* 0x000000ff0000720c */ /* 0x000fe20003f05270 */
[----:B------:R-:W-:-:S12]  /*0140*/  BSSY.RECONVERGENT B0, `(.L_x_2) ;  /* 0x0000040000007945 */ /* 0x000fd80003800200 */
[----:B------:R-:W-:Y:S05]  /*0150*/  @!P0 BRA `(.L_x_3) ;  /* 0x0000000000f88947 */ /* 0x000fea0003800000 */
[----:B-1----:R-:W-:Y:S01]  /*0160*/  IMAD.WIDE R4, R2, 0x18, R6 ;  /* 0x0000001802047825 */ /* 0x002fe200078e0206 */
[----:B------:R-:W2:Y:S04]  /*0170*/  LDG.E.64 R20, desc[UR6][R14.64+-0x10] ;  /* 0xfffff0060e147981 */ /* 0x000ea8000c1e1b00 */
[----:B------:R-:W2:Y:S04]  /*0180*/  LDG.E.64 R22, desc[UR6][R4.64+0x8] ;  /* 0x0000080604167981 */ /* 0x000ea8000c1e1b00 */
[----:B------:R-:W3:Y:S04]  /*0190*/  LDG.E.64 R18, desc[UR6][R14.64+-0x18] ;  /* 0xffffe8060e127981 */ /* 0x000ee8000c1e1b00 */
[----:B------:R-:W3:Y:S04]  /*01a0*/  LDG.E.64 R16, desc[UR6][R4.64] ;  /* 0x0000000604107981 */ /* 0x000ee8000c1e1b00 */
[----:B------:R-:W4:Y:S04]  /*01b0*/  LDG.E.64 R24, desc[UR6][R14.64+-0x8] ;  /* 0xfffff8060e187981 */ /* 0x000f28000c1e1b00 */
[----:B------:R0:W4:Y:S01]  /*01c0*/  LDG.E.64 R26, desc[UR6][R4.64+0x10] ;  /* 0x00001006041a7981 */ /* 0x000122000c1e1b00 */
[----:B------:R-:W-:Y:S01]  /*01d0*/  BSSY.RECONVERGENT B1, `(.L_x_4) ;  /* 0x0000015000017945 */ /* 0x000fe20003800200 */
[----:B0-----:R-:W-:-:S02]  /*01e0*/  IMAD.MOV.U32 R4, RZ, RZ, 0x0 ;  /* 0x00000000ff047424 */ /* 0x001fc400078e00ff */
[----:B------:R-:W-:Y:S01]  /*01f0*/  IMAD.MOV.U32 R5, RZ, RZ, 0x3fd80000 ;  /* 0x3fd80000ff057424 */ /* 0x000fe200078e00ff */
[----:B--2---:R-:W-:Y:S02]  /*0200*/  DADD R20, R20, -R22 ;  /* 0x0000000014147229 */ /* 0x004fe40000000816 */
[----:B---3--:R-:W-:-:S06]  /*0210*/  DADD R18, R18, -R16 ;  /* 0x0000000012127229 */ /* 0x008fcc0000000810 */
[----:B------:R-:W-:Y:S02]  /*0220*/  DMUL R22, R20, R20 ;  /* 0x0000001414167228 */ /* 0x000fe40000000000 */
[----:B----4-:R-:W-:-:S06]  /*0230*/  DADD R16, R24, -R26 ;  /* 0x0000000018107229 */ /* 0x010fcc000000081a */
[----:B------:R-:W-:-:S08]  /*0240*/  DFMA R22, R18, R18, R22 ;  /* 0x000000121216722b */ /* 0x000fd00000000016 */
[----:B------:R-:W-:Y:S01]  /*0250*/  DFMA R26, R16, R16, R22 ;  /* 0x00000010101a722b */ /* 0x000fe20000000016 */
[----:B------:R-:W-:-:S05]  /*0260*/  IMAD.MOV.U32 R22, RZ, RZ, RZ ;  /* 0x000000ffff167224 */ /* 0x000fca00078e00ff */
[----:B------:R-:W0:Y:S04]  /*0270*/  MUFU.RSQ64H R23, R27 ;  /* 0x0000001b00177308 */ /* 0x000e280000001c00 */
[----:B------:R-:W-:-:S05]  /*0280*/  VIADD R3, R27, 0xfff00000 ;  /* 0xfff000001b037836 */ /* 0x000fca0000000000 */
[----:B------:R-:W-:Y:S01]  /*0290*/  ISETP.GE.U32.AND P0, PT, R3, 0x7fe00000, PT ;  /* 0x7fe000000300780c */ /* 0x000fe20003f06070 */
[----:B0-----:R-:W-:-:S08]  /*02a0*/  DMUL R24, R22, R22 ;  /* 0x0000001616187228 */ /* 0x001fd00000000000 */
[----:B------:R-:W-:-:S08]  /*02b0*/  DFMA R24, R26, -R24, 1 ;  /* 0x3ff000001a18742b */ /* 0x000fd00000000818 */
[----:B------:R-:W-:Y:S02]  /*02c0*/  DFMA R4, R24, R4, 0.5 ;  /* 0x3fe000001804742b */ /* 0x000fe40000000004 */
[----:B------:R-:W-:-:S08]  /*02d0*/  DMUL R24, R22, R24 ;  /* 0x0000001816187228 */ /* 0x000fd00000000000 */
[----:B------:R-:W-:Y:S01]  /*02e0*/  DFMA R22, R4, R24, R22 ;  /* 0x000000180416722b */ /* 0x000fe20000000016 */
[----:B------:R-:W-:Y:S10]  /*02f0*/  @!P0 BRA `(.L_x_5) ;  /* 0x0000000000088947 */ /* 0x000ff40003800000 */
[----:B------:R-:W-:-:S07]  /*0300*/  MOV R4, 0x320 ;  /* 0x0000032000047802 */ /* 0x000fce0000000f00 */
[----:B------:R-:W-:Y:S05]  /*0310*/  CALL.REL.NOINC `($__internal_0_$__cuda_sm20_drsqrt_f64_slowpath_v2) ;  /* 0x0000000400f87944 */ /* 0x000fea0003c00000 */
.L_x_5:
[----:B------:R-:W-:Y:S05]  /*0320*/  BSYNC.RECONVERGENT B1 ;  /* 0x0000000000017941 */ /* 0x000fea0003800200 */
.L_x_4:
[----:B------:R-:W-:Y:S01]  /*0330*/  DADD R4, -RZ, |R22| ;  /* 0x00000000ff047229 */ /* 0x000fe20000000516 */
[----:B------:R-:W-:Y:S09]  /*0340*/  BSSY.RECONVERGENT B1, `(.L_x_6) ;  /* 0x0000005000017945 */ /* 0x000ff20003800200 */
[----:B------:R-:W-:Y:S01]  /*0350*/  IMAD.MOV.U32 R24, RZ, RZ, R4 ;  /* 0x000000ffff187224 */ /* 0x000fe200078e0004 */
[----:B------:R-:W-:Y:S01]  /*0360*/  MOV R4, 0x390 ;  /* 0x0000039000047802 */ /* 0x000fe20000000f00 */
[----:B------:R-:W-:-:S07]  /*0370*/  IMAD.MOV.U32 R3, RZ, RZ, R5 ;  /* 0x000000ffff037224 */ /* 0x000fce00078e0005 */
[----:B------:R-:W-:Y:S05]  /*0380*/  CALL.REL.NOINC `($_Z7leapintP7vector3S0_d$__internal_accurate_pow) ;  /* 0x0000000800647944 */ /* 0x000fea0003c00000 */
[----:B------:R-:W-:Y:S05]  /*0390*/  BSYNC.RECONVERGENT B1 ;  /* 0x0000000000017941 */ /* 0x000fea0003800200 */
.L_x_6:
[C---:B------:R-:W-:Y:S01]  /*03a0*/  DADD R4, R22.reuse, 3 ;  /* 0x4008000016047429 */ /* 0x040fe20000000000 */
[----:B------:R-:W-:Y:S01]  /*03b0*/  ISETP.GE.AND P0, PT, R23, RZ, PT ;  /* 0x000000ff1700720c */ /* 0x000fe20003f06270 */
[----:B------:R-:W-:Y:S01]  /*03c0*/  DADD R26, -RZ, -R24 ;  /* 0x00000000ff1a7229 */ /* 0x000fe20000000918 */
[----:B------:R-:W-:Y:S01]  /*03d0*/  BSSY.RECONVERGENT B1, `(.L_x_7) ;  /* 0x0000011000017945 */ /* 0x000fe20003800200 */
[C---:B------:R-:W-:Y:S02]  /*03e0*/  DSETP.NEU.AND P2, PT, R22.reuse, RZ, PT ;  /* 0x000000ff1600722a */ /* 0x040fe40003f4d000 */
[----:B------:R-:W-:-:S04]  /*03f0*/  DSETP.NEU.AND P1, PT, R22, 1, PT ;  /* 0x3ff000001600742a */ /* 0x000fc80003f2d000 */
[----:B------:R-:W-:Y:S02]  /*0400*/  LOP3.LUT R4, R5, 0x7ff00000, RZ, 0xc0, !PT ;  /* 0x7ff0000005047812 */ /* 0x000fe400078ec0ff */
[----:B------:R-:W-:Y:S02]  /*0410*/  FSEL R5, R26, R24, !P0 ;  /* 0x000000181a057208 */ /* 0x000fe40004000000 */
[----:B------:R-:W-:Y:S02]  /*0420*/  ISETP.NE.AND P3, PT, R4, 0x7ff00000, PT ;  /* 0x7ff000000400780c */ /* 0x000fe40003f65270 */
[----:B------:R-:W-:Y:S02]  /*0430*/  FSEL R25, R27, R25, !P0 ;  /* 0x000000191b197208 */ /* 0x000fe40004000000 */
[----:B------:R-:W-:Y:S02]  /*0440*/  FSEL R4, R5, RZ, P2 ;  /* 0x000000ff05047208 */ /* 0x000fe40001000000 */
[----:B------:R-:W-:-:S07]  /*0450*/  FSEL R5, R23, R25, !P2 ;  /* 0x0000001917057208 */ /* 0x000fce0005000000 */
[----:B------:R-:W-:Y:S05]  /*0460*/  @P3 BRA `(.L_x_8) ;  /* 0x00000000001c3947 */ /* 0x000fea0003800000 */
[----:B------:R-:W-:-:S14]  /*0470*/  DSETP.NAN.AND P2, PT, R22, R22, PT ;  /* 0x000000161600722a */ /* 0x000fdc0003f48000 */
[----:B------:R-:W-:Y:S01]  /*0480*/  @P2 DADD R4, R22, 3 ;  /* 0x4008000016042429 */ /* 0x000fe20000000000 */
[----:B------:R-:W-:Y:S10]  /*0490*/  @P2 BRA `(.L_x_8) ;  /* 0x0000000000102947 */ /* 0x000ff40003800000 */
[----:B------:R-:W-:-:S14]  /*04a0*/  DSETP.NEU.AND P2, PT, |R22|, +INF , PT ;  /* 0x7ff000001600742a */ /* 0x000fdc0003f4d200 */
[----:B------:R-:W-:Y:S02]  /*04b0*/  @!P2 IMAD.MOV.U32 R3, RZ, RZ, -0x100000 ;  /* 0xfff00000ff03a424 */ /* 0x000fe400078e00ff */
[----:B------:R-:W-:-:S03]  /*04c0*/  @!P2 IMAD.MOV.U32 R4, RZ, RZ, RZ ;  /* 0x000000ffff04a224 */ /* 0x000fc600078e00ff */
[----:B------:R-:W-:-:S07]  /*04d0*/  @!P2 SEL R5, R3, 0x7ff00000, !P0 ;  /* 0x7ff000000305a807 */ /* 0x000fce0004000000 */
.L_x_8:
[----:B------:R-:W-:Y:S05]  /*04e0*/  BSYNC.RECONVERGENT B1 ;  /* 0x0000000000017941 */ /* 0x000fea0003800200 */
.L_x_7:
[----:B------:R-:W-:Y:S02]  /*04f0*/  FSEL R4, R4, RZ, P1 ;  /* 0x000000ff04047208 */ /* 0x000fe40000800000 */
[----:B------:R-:W-:-:S06]  /*0500*/  FSEL R5, R5, 1.875, P1 ;  /* 0x3ff0000005057808 */ /* 0x000fcc0000800000 */
[-C--:B------:R-:W-:Y:S02]  /*0510*/  DFMA R12, R18, R4.reuse, R12 ;  /* 0x00000004120c722b */ /* 0x080fe4000000000c */
[-C--:B------:R-:W-:Y:S02]  /*0520*/  DFMA R10, R20, R4.reuse, R10 ;  /* 0x00000004140a722b */ /* 0x080fe4000000000a */
[----:B------:R-:W-:-:S11]  /*0530*/  DFMA R8, R16, R4, R8 ;  /* 0x000000041008722b */ /* 0x000fd60000000008 */
.L_x_3:
[----:B------:R-:W-:Y:S05]  /*0540*/  BSYNC.RECONVERGENT B0 ;  /* 0x0000000000007941 */ /* 0x000fea0003800200 */
.L_x_2:
[----:B------:R-:W-:Y:S01]  /*0550*/  UIADD3 UR5, UPT, UPT, UR4, 0x1, URZ ;  /* 0x0000000104057890 */ /* 0x000fe2000fffe0ff */
[----:B------:R-:W-:Y:S05]  /*0560*/  BSSY.RECONVERGENT B0, `(.L_x_9) ;  /* 0x0000043000007945 */ /* 0x000fea0003800200 */
[----:B------:R-:W-:-:S13]  /*0570*/  ISETP.NE.AND P0, PT, R2, UR5, PT ;  /* 0x0000000502007c0c */ /* 0x000fda000bf05270 */
[----:B------:R-:W-:Y:S05]  /*0580*/  @!P0 BRA `(.L_x_10) ;  /* 0x0000000400008947 */ /* 0x000fea0003800000 */
[----:B-1----:R-:W-:Y:S01]  /*0590*/  IMAD.WIDE R28, R2, 0x18, R6 ;  /* 0x00000018021c7825 */ /* 0x002fe200078e0206 */
[----:B------:R-:W2:Y:S04]  /*05a0*/  LDG.E.64 R16, desc[UR6][R14.64+0x8] ;  /* 0x000008060e107981 */ /* 0x000ea8000c1e1b00 */
[----:B------:R-:W2:Y:S04]  /*05b0*/  LDG.E.64 R20, desc[UR6][R28.64+0x8] ;  /* 0x000008061c147981 */ /* 0x000ea8000c1e1b00 */
[----:B------:R-:W3:Y:S04]  /*05c0*/  LDG.E.64 R18, desc[UR6][R14.64] ;  /* 0x000000060e127981 */ /* 0x000ee8000c1e1b00 */
[----:B------:R-:W3:Y:S04]  /*05d0*/  LDG.E.64 R4, desc[UR6][R28.64] ;  /* 0x000000061c047981 */ /* 0x000ee8000c1e1b00 */
[----:B------:R-:W4:Y:S04]  /*05e0*/  LDG.E.64 R22, desc[UR6][R14.64+0x10] ;  /* 0x000010060e167981 */ /* 0x000f28000c1e1b00 */
[----:B------:R-:W4:Y:S01]  /*05f0*/  LDG.E.64 R24, desc[UR6][R28.64+0x10] ;  /* 0x000010061c187981 */ /* 0x000f22000c1e1b00 */
[----:B------:R-:W-:Y:S01]  /*0600*/  BSSY.RECONVERGENT B1, `(.L_x_11) ;  /* 0x0000015000017945 */ /* 0x000fe20003800200 */
[----:B--2---:R-:W-:-:S02]  /*0610*/  DADD R16, R16, -R20 ;  /* 0x0000000010107229 */ /* 0x004fc40000000814 */
[----:B---3--:R-:W-:-:S06]  /*0620*/  DADD R18, R18, -R4 ;  /* 0x0000000012127229 */ /* 0x008fcc0000000804 */
[----:B------:R-:W-:Y:S02]  /*0630*/  DMUL R4, R16, R16 ;  /* 0x0000001010047228 */ /* 0x000fe40000000000 */
[----:B----4-:R-:W-:-:S06]  /*0640*/  DADD R20, R22, -R24 ;  /* 0x0000000016147229 */ /* 0x010fcc0000000818 */
[----:B------:R-:W-:Y:S01]  /*0650*/  DFMA R4, R18, R18, R4 ;  /* 0x000000121204722b */ /* 0x000fe20000000004 */
[----:B------:R-:W-:Y:S01]  /*0660*/  MOV R22, RZ ;  /* 0x000000ff00167202 */ /* 0x000fe20000000f00 */
[----:B------:R-:W-:Y:S02]  /*0670*/  IMAD.MOV.U32 R24, RZ, RZ, 0x0 ;  /* 0x00000000ff187424 */ /* 0x000fe400078e00ff */
[----:B------:R-:W-:-:S04]  /*0680*/  IMAD.MOV.U32 R25, RZ, RZ, 0x3fd80000 ;  /* 0x3fd80000ff197424 */ /* 0x000fc800078e00ff */
[----:B------:R-:W-:-:S06]  /*0690*/  DFMA R26, R20, R20, R4 ;  /* 0x00000014141a722b */ /* 0x000fcc0000000004 */
        /* <DEDUP_REMOVED lines=11> */
.L_x_12:
[----:B------:R-:W-:Y:S05]  /*0750*/  BSYNC.RECONVERGENT B1 ;  /* 0x0000000000017941 */ /* 0x000fea0003800200 */
.L_x_11:
[----:B------:R-:W-:Y:S01]  /*0760*/  DADD R4, -RZ, |R22| ;  /* 0x00000000ff047229 */ /* 0x000fe20000000516 */
[----:B------:R-:W-:Y:S09]  /*0770*/  BSSY.RECONVERGENT B1, `(.L_x_13) ;  /* 0x0000005000017945 */ /* 0x000ff20003800200 */
[----:B------:R-:W-:Y:S01]  /*0780*/  IMAD.MOV.U32 R24, RZ, RZ, R4 ;  /* 0x000000ffff187224 */ /* 0x000fe200078e0004 */
[----:B------:R-:W-:Y:S01]  /*0790*/  MOV R4, 0x7c0 ;  /* 0x000007c000047802 */ /* 0x000fe20000000f00 */
[----:B------:R-:W-:-:S07]  /*07a0*/  IMAD.MOV.U32 R3, RZ, RZ, R5 ;  /* 0x000000ffff037224 */ /* 0x000fce00078e0005 */
[----:B------:R-:W-:Y:S05]  /*07b0*/  CALL.REL.NOINC `($_Z7leapintP7vector3S0_d$__internal_accurate_pow) ;  /* 0x0000000400587944 */ /* 0x000fea0003c00000 */
[----:B------:R-:W-:Y:S05]  /*07c0*/  BSYNC.RECONVERGENT B1 ;  /* 0x0000000000017941 */ /* 0x000fea0003800200 */
.L_x_13:
[C---:B------:R-:W-:Y:S01]  /*07d0*/  DADD R4, R22.reuse, 3 ;  /* 0x4008000016047429 */ /* 0x040fe20000000000 */
[----:B------:R-:W-:Y:S01]  /*07e0*/  ISETP.GE.AND P0, PT, R23, RZ, PT ;  /* 0x000000ff1700720c */ /* 0x000fe20003f06270 */
[----:B------:R-:W-:Y:S01]  /*07f0*/  DADD R26, -RZ, -R24 ;  /* 0x00000000ff1a7229 */ /* 0x000fe20000000918 */
[----:B------:R-:W-:Y:S01]  /*0800*/  BSSY.RECONVERGENT B1, `(.L_x_14) ;  /* 0x0000012000017945 */ /* 0x000fe20003800200 */
[----:B------:R-:W-:-:S06]  /*0810*/  DSETP.NEU.AND P1, PT, R22, RZ, PT ;  /* 0x000000ff1600722a */ /* 0x000fcc0003f2d000 */
        /* <DEDUP_REMOVED lines=8> */
[----:B------:R-:W-:Y:S05]  /*08a0*/  @P1 BRA `(.L_x_16) ;  /* 0x0000000000181947 */ /* 0x000fea0003800000 */
[----:B------:R-:W-:-:S14]  /*08b0*/  DSETP.NEU.AND P1, PT, |R22|, +INF , PT ;  /* 0x7ff000001600742a */ /* 0x000fdc0003f2d200 */
[----:B------:R-:W-:Y:S05]  /*08c0*/  @P1 BRA `(.L_x_15) ;  /* 0x0000000000141947 */ /* 0x000fea0003800000 */
[----:B------:R-:W-:-:S05]  /*08d0*/  IMAD.MOV.U32 R4, RZ, RZ, -0x100000 ;  /* 0xfff00000ff047424 */ /* 0x000fca00078e00ff */
[----:B------:R-:W-:Y:S01]  /*08e0*/  SEL R5, R4, 0x7ff00000, !P0 ;  /* 0x7ff0000004057807 */ /* 0x000fe20004000000 */
[----:B------:R-:W-:Y:S01]  /*08f0*/  IMAD.MOV.U32 R4, RZ, RZ, RZ ;  /* 0x000000ffff047224 */ /* 0x000fe200078e00ff */
[----:B------:R-:W-:Y:S06]  /*0900*/  BRA `(.L_x_15) ;  /* 0x0000000000047947 */ /* 0x000fec0003800000 */
.L_x_16:
[----:B------:R-:W-:-:S11]  /*0910*/  DADD R4, R22, 3 ;  /* 0x4008000016047429 */ /* 0x000fd60000000000 */
.L_x_15:
[----:B------:R-:W-:Y:S05]  /*0920*/  BSYNC.RECONVERGENT B1 ;  /* 0x0000000000017941 */ /* 0x000fea0003800200 */
.L_x_14:
[----:B------:R-:W-:-:S06]  /*0930*/  DSETP.NEU.AND P0, PT, R22, 1, PT ;  /* 0x3ff000001600742a */ /* 0x000fcc0003f0d000 */
[----:B------:R-:W-:Y:S02]  /*0940*/  FSEL R4, R4, RZ, P0 ;  /* 0x000000ff04047208 */ /* 0x000fe40000000000 */
[----:B------:R-:W-:-:S06]  /*0950*/  FSEL R5, R5, 1.875, P0 ;  /* 0x3ff0000005057808 */ /* 0x000fcc0000000000 */
[-C--:B------:R-:W-:Y:S02]  /*0960*/  DFMA R12, R18, R4.reuse, R12 ;  /* 0x00000004120c722b */ /* 0x080fe4000000000c */
[-C--:B------:R-:W-:Y:S02]  /*0970*/  DFMA R10, R16, R4.reuse, R10 ;  /* 0x00000004100a722b */ /* 0x080fe4000000000a */
[----:B------:R-:W-:-:S11]  /*0980*/  DFMA R8, R20, R4, R8 ;  /* 0x000000041408722b */ /* 0x000fd60000000008 */
.L_x_10:
[----:B------:R-:W-:Y:S05]  /*0990*/  BSYNC.RECONVERGENT B0 ;  /* 0x0000000000007941 */ /* 0x000fea0003800200 */
.L_x_9:
[----:B------:R-:W-:Y:S01]  /*09a0*/  UIADD3 UR4, UPT, UPT, UR4, 0x2, URZ ;  /* 0x0000000204047890 */ /* 0x000fe2000fffe0ff */
[----:B------:R-:W-:Y:S01]  /*09b0*/  IADD3 R14, P0, PT, R14, 0x30, RZ ;  /* 0x000000300e0e7810 */ /* 0x000fe20007f1e0ff */
[----:B------:R-:W-:Y:S02]  /*09c0*/  VIADD R0, R0, 0x2 ;  /* 0x0000000200007836 */ /* 0x000fe40000000000 */
[----:B------:R-:W-:Y:S02]  /*09d0*/  UISETP.NE.AND UP0, UPT, UR4, 0x2710, UPT ;  /* 0x000027100400788c */ /* 0x000fe4000bf05270 */
[----:B------:R-:W-:-:S07]  /*09e0*/  IMAD.X R15, RZ, RZ, R15, P0 ;  /* 0x000000ffff0f7224 */ /* 0x000fce00000e060f */
[----:B------:R-:W-:Y:S05]  /*09f0*/  BRA.U UP0, `(.L_x_17) ;  /* 0xfffffff500cc7547 */ /* 0x000fea000b83ffff */
[----:B------:R-:W0:Y:S01]  /*0a00*/  LDC.64 R4, c[0x0][0x388] ;  /* 0x0000e200ff047b82 */ /* 0x000e220000000a00 */
[----:B------:R-:W2:Y:S01]  /*0a10*/  LDCU.64 UR8, c[0x0][0x390] ;  /* 0x00007200ff0877ac */ /* 0x000ea20008000a00 */
[----:B0-----:R-:W-:-:S05]  /*0a20*/  IMAD.WIDE R2, R2, 0x18, R4 ;  /* 0x0000001802027825 */ /* 0x001fca00078e0204 */
[----:B------:R-:W3:Y:S04]  /*0a30*/  LDG.E.64 R4, desc[UR6][R2.64] ;  /* 0x0000000602047981 */ /* 0x000ee8000c1e1b00 */
[----:B------:R-:W4:Y:S04]  /*0a40*/  LDG.E.64 R14, desc[UR6][R2.64+0x8] ;  /* 0x00000806020e7981 */ /* 0x000f28000c1e1b00 */
[----:B------:R-:W5:Y:S01]  /*0a50*/  LDG.E.64 R16, desc[UR6][R2.64+0x10] ;  /* 0x0000100602107981 */ /* 0x000f62000c1e1b00 */
[----:B-1----:R-:W-:Y:S01]  /*0a60*/  MOV R6, 0xeb1c432d ;  /* 0xeb1c432d00067802 */ /* 0x002fe20000000f00 */
[----:B------:R-:W-:-:S06]  /*0a70*/  IMAD.MOV.U32 R7, RZ, RZ, 0x3f0a36e2 ;  /* 0x3f0a36e2ff077424 */ /* 0x000fcc00078e00ff */
[----:B--2---:R-:W-:-:S08]  /*0a80*/  DMUL R6, R6, UR8 ;  /* 0x0000000806067c28 */ /* 0x004fd00008000000 */
[-C--:B---3--:R-:W-:Y:S02]  /*0a90*/  DFMA R4, R12, R6.reuse, R4 ;  /* 0x000000060c04722b */ /* 0x088fe40000000004 */
[----:B----4-:R-:W-:-:S05]  /*0aa0*/  DFMA R14, R10, R6, R14 ;  /* 0x000000060a0e722b */ /* 0x010fca000000000e */
[----:B------:R-:W-:Y:S01]  /*0ab0*/  STG.E.64 desc[UR6][R2.64], R4 ;  /* 0x0000000402007986 */ /* 0x000fe2000c101b06 */
[----:B-----5:R-:W-:-:S03]  /*0ac0*/  DFMA R16, R8, R6, R16 ;  /* 0x000000060810722b */ /* 0x020fc60000000010 */
[----:B------:R-:W-:Y:S04]  /*0ad0*/  STG.E.64 desc[UR6][R2.64+0x8], R14 ;  /* 0x0000080e02007986 */ /* 0x000fe8000c101b06 */
[----:B------:R-:W-:Y:S01]  /*0ae0*/  STG.E.64 desc[UR6][R2.64+0x10], R16 ;  /* 0x0000101002007986 */ /* 0x000fe2000c101b06 */
[----:B------:R-:W-:Y:S05]  /*0af0*/  EXIT ;  /* 0x000000000000794d */ /* 0x000fea0003800000 */
        .weak           $__internal_0_$__cuda_sm20_drsqrt_f64_slowpath_v2
        .type           $__internal_0_$__cuda_sm20_drsqrt_f64_slowpath_v2,@function
        .size           $__internal_0_$__cuda_sm20_drsqrt_f64_slowpath_v2,($_Z7leapintP7vector3S0_d$__internal_accurate_pow - $__internal_0_$__cuda_sm20_drsqrt_f64_slowpath_v2)
$__internal_0_$__cuda_sm20_drsqrt_f64_slowpath_v2:
[----:B------:R-:W-:Y:S01]  /*0b00*/  IMAD.MOV.U32 R24, RZ, RZ, R26 ;  /* 0x000000ffff187224 */ /* 0x000fe200078e001a */
[----:B------:R-:W-:Y:S01]  /*0b10*/  BSSY.RECONVERGENT B2, `(.L_x_18) ;  /* 0x000001e000027945 */ /* 0x000fe20003800200 */
[----:B------:R-:W-:Y:S01]  /*0b20*/  IMAD.MOV.U32 R25, RZ, RZ, R27 ;  /* 0x000000ffff197224 */ /* 0x000fe200078e001b */
[----:B------:R-:W-:-:S05]  /*0b30*/  LOP3.LUT R22, R27, 0x80000000, RZ, 0xc0, !PT ;  /* 0x800000001b167812 */ /* 0x000fca00078ec0ff */
[----:B------:R-:W-:-:S14]  /*0b40*/  DSETP.NEU.AND P0, PT, R24, RZ, PT ;  /* 0x000000ff1800722a */ /* 0x000fdc0003f0d000 */
[----:B------:R-:W-:Y:S05]  /*0b50*/  @!P0 BRA `(.L_x_19) ;  /* 0x00000000005c8947 */ /* 0x000fea0003800000 */
[----:B------:R-:W-:-:S14]  /*0b60*/  DSETP.GTU.AND P0, PT, |R24|, +INF , PT ;  /* 0x7ff000001800742a */ /* 0x000fdc0003f0c200 */
[----:B------:R-:W-:Y:S05]  /*0b70*/  @P0 BRA `(.L_x_20) ;  /* 0x00000000004c0947 */ /* 0x000fea0003800000 */
[----:B------:R-:W-:-:S13]  /*0b80*/  ISETP.NE.AND P0, PT, R22, RZ, PT ;  /* 0x000000ff1600720c */ /* 0x000fda0003f05270 */
[----:B------:R-:W-:Y:S02]  /*0b90*/  @P0 IMAD.MOV.U32 R22, RZ, RZ, 0x0 ;  /* 0x00000000ff160424 */ /* 0x000fe400078e00ff */
[----:B------:R-:W-:Y:S01]  /*0ba0*/  @P0 IMAD.MOV.U32 R23, RZ, RZ, -0x80000 ;  /* 0xfff80000ff170424 */ /* 0x000fe200078e00ff */
[----:B------:R-:W-:Y:S06]  /*0bb0*/  @P0 BRA `(.L_x_21) ;  /* 0x00000000004c0947 */ /* 0x000fec0003800000 */
[----:B------:R-:W-:-:S14]  /*0bc0*/  DSETP.NEU.AND P0, PT, |R24|, +INF , PT ;  /* 0x7ff000001800742a */ /* 0x000fdc0003f0d200 */
[----:B------:R-:W-:Y:S01]  /*0bd0*/  @!P0 CS2R R22, SRZ ;  /* 0x0000000000168805 */ /* 0x000fe2000001ff00 */
[----:B------:R-:W-:Y:S06]  /*0be0*/  @!P0 BRA `(.L_x_21) ;  /* 0x0000000000408947 */ /* 0x000fec0003800000 */
[----:B------:R-:W-:Y:S01]  /*0bf0*/  DMUL R24, R24, 1.80143985094819840000e+16 ;  /* 0x4350000018187828 */ /* 0x000fe20000000000 */
[----:B------:R-:W-:Y:S02]  /*0c00*/  IMAD.MOV.U32 R22, RZ, RZ, RZ ;  /* 0x000000ffff167224 */ /* 0x000fe400078e00ff */
[----:B------:R-:W-:Y:S02]  /*0c10*/  IMAD.MOV.U32 R28, RZ, RZ, 0x0 ;  /* 0x00000000ff1c7424 */ /* 0x000fe400078e00ff */
[----:B------:R-:W-:Y:S01]  /*0c20*/  IMAD.MOV.U32 R29, RZ, RZ, 0x3fd80000 ;  /* 0x3fd80000ff1d7424 */ /* 0x000fe200078e00ff */
[----:B------:R-:W0:Y:S02]  /*0c30*/  MUFU.RSQ64H R23, R25 ;  /* 0x0000001900177308 */ /* 0x000e240000001c00 */
[----:B0-----:R-:W-:-:S08]  /*0c40*/  DMUL R26, R22, R22 ;  /* 0x00000016161a7228 */ /* 0x001fd00000000000 */
[----:B------:R-:W-:-:S08]  /*0c50*/  DFMA R26, R24, -R26, 1 ;  /* 0x3ff00000181a742b */ /* 0x000fd0000000081a */
[----:B------:R-:W-:Y:S02]  /*0c60*/  DFMA R28, R26, R28, 0.5 ;  /* 0x3fe000001a1c742b */ /* 0x000fe4000000001c */
[----:B------:R-:W-:-:S08]  /*0c70*/  DMUL R26, R22, R26 ;  /* 0x0000001a161a7228 */ /* 0x000fd00000000000 */
[----:B------:R-:W-:-:S08]  /*0c80*/  DFMA R22, R28, R26, R22 ;  /* 0x0000001a1c16722b */ /* 0x000fd00000000016 */
[----:B------:R-:W-:Y:S01]  /*0c90*/  DMUL R22, R22, 134217728 ;  /* 0x41a0000016167828 */ /* 0x000fe20000000000 */
[----:B------:R-:W-:Y:S10]  /*0ca0*/  BRA `(.L_x_21) ;  /* 0x0000000000107947 */ /* 0x000ff40003800000 */
.L_x_20:
[----:B------:R-:W-:Y:S01]  /*0cb0*/  DADD R22, R24, R24 ;  /* 0x0000000018167229 */ /* 0x000fe20000000018 */
[----:B------:R-:W-:Y:S10]  /*0cc0*/  BRA `(.L_x_21) ;  /* 0x0000000000087947 */ /* 0x000ff40003800000 */
.L_x_19:
[----:B------:R-:W-:Y:S02]  /*0cd0*/  LOP3.LUT R23, R22, 0x7ff00000, RZ, 0xfc, !PT ;  /* 0x7ff0000016177812 */ /* 0x000fe400078efcff */
[----:B------:R-:W-:-:S07]  /*0ce0*/  MOV R22, RZ ;  /* 0x000000ff00167202 */ /* 0x000fce0000000f00 */
.L_x_21:
[----:B------:R-:W-:Y:S05]  /*0cf0*/  BSYNC.RECONVERGENT B2 ;  /* 0x0000000000027941 */ /* 0x000fea0003800200 */
.L_x_18:
[----:B------:R-:W-:-:S04]  /*0d00*/  IMAD.MOV.U32 R5, RZ, RZ, 0x0 ;  /* 0x00000000ff057424 */ /* 0x000fc800078e00ff */
[----:B------:R-:W-:Y:S05]  /*0d10*/  RET.REL.NODEC R4 `(_Z7leapintP7vector3S0_d) ;  /* 0xfffffff004b87950 */ /* 0x000fea0003c3ffff */
        .type           $_Z7leapintP7vector3S0_d$__internal_accurate_pow,@function
        .size           $_Z7leapintP7vector3S0_d$__internal_accurate_pow,(.L_x_26 - $_Z7leapintP7vector3S0_d$__internal_accurate_pow)
$_Z7leapintP7vector3S0_d$__internal_accurate_pow:
[----:B------:R-:W-:Y:S01]  /*0d20*/  ISETP.GT.U32.AND P0, PT, R3, 0xfffff, PT ;  /* 0x000fffff0300780c */ /* 0x000fe20003f04070 */
[--C-:B------:R-:W-:Y:S01]  /*0d30*/  IMAD.MOV.U32 R25, RZ, RZ, R3.reuse ;  /* 0x000000ffff197224 */ /* 0x100fe200078e0003 */
[----:B------:R-:W-:Y:S01]  /*0d40*/  UMOV UR8, 0x7d2cafe2 ;  /* 0x7d2cafe200087882 */ /* 0x000fe20000000000 */
[--C-:B------:R-:W-:Y:S01]  /*0d50*/  IMAD.MOV.U32 R5, RZ, RZ, R3.reuse ;  /* 0x000000ffff057224 */ /* 0x100fe200078e0003 */
[----:B------:R-:W-:Y:S01]  /*0d60*/  UMOV UR9, 0x3eb0f5ff ;  /* 0x3eb0f5ff00097882 */ /* 0x000fe20000000000 */
[----:B------:R-:W-:Y:S01]  /*0d70*/  IMAD.MOV.U32 R28, RZ, RZ, RZ ;  /* 0x000000ffff1c7224 */ /* 0x000fe200078e00ff */
[----:B------:R-:W-:Y:S01]  /*0d80*/  SHF.R.U32.HI R3, RZ, 0x14, R3 ;  /* 0x00000014ff037819 */ /* 0x000fe20000011603 */
[----:B------:R-:W-:Y:S01]  /*0d90*/  UMOV UR10, 0x3b39803f ;  /* 0x3b39803f000a7882 */ /* 0x000fe20000000000 */
[----:B------:R-:W-:-:S05]  /*0da0*/  UMOV UR11, 0x3c7abc9e ;  /* 0x3c7abc9e000b7882 */ /* 0x000fca0000000000 */
[----:B------:R-:W-:-:S10]  /*0db0*/  @!P0 DMUL R32, R24, 1.80143985094819840000e+16 ;  /* 0x4350000018208828 */ /* 0x000fd40000000000 */
[----:B------:R-:W-:Y:S01]  /*0dc0*/  @!P0 IMAD.MOV.U32 R5, RZ, RZ, R33 ;  /* 0x000000ffff058224 */ /* 0x000fe200078e0021 */
[----:B------:R-:W-:Y:S01]  /*0dd0*/  @!P0 LEA.HI R3, R33, 0xffffffca, RZ, 0xc ;  /* 0xffffffca21038811 */ /* 0x000fe200078f60ff */
[----:B------:R-:W-:-:S03]  /*0de0*/  @!P0 IMAD.MOV.U32 R24, RZ, RZ, R32 ;  /* 0x000000ffff188224 */ /* 0x000fc600078e0020 */
[----:B------:R-:W-:-:S04]  /*0df0*/  LOP3.LUT R5, R5, 0x800fffff, RZ, 0xc0, !PT ;  /* 0x800fffff05057812 */ /* 0x000fc800078ec0ff */
[----:B------:R-:W-:-:S04]  /*0e00*/  LOP3.LUT R25, R5, 0x3ff00000, RZ, 0xfc, !PT ;  /* 0x3ff0000005197812 */ /* 0x000fc800078efcff */
[----:B------:R-:W-:-:S13]  /*0e10*/  ISETP.GE.U32.AND P1, PT, R25, 0x3ff6a09f, PT ;  /* 0x3ff6a09f1900780c */ /* 0x000fda0003f26070 */
[----:B------:R-:W-:-:S04]  /*0e20*/  @P1 VIADD R5, R25, 0xfff00000 ;  /* 0xfff0000019051836 */ /* 0x000fc80000000000 */
[----:B------:R-:W-:Y:S02]  /*0e30*/  @P1 IMAD.MOV.U32 R25, RZ, RZ, R5 ;  /* 0x000000ffff191224 */ /* 0x000fe400078e0005 */
[C---:B------:R-:W-:Y:S02]  /*0e40*/  VIADD R5, R3.reuse, 0xfffffc01 ;  /* 0xfffffc0103057836 */ /* 0x040fe40000000000 */
[----:B------:R-:W-:Y:S02]  /*0e50*/  @P1 VIADD R5, R3, 0xfffffc02 ;  /* 0xfffffc0203051836 */ /* 0x000fe40000000000 */
[C---:B------:R-:W-:Y:S02]  /*0e60*/  DADD R30, R24.reuse, 1 ;  /* 0x3ff00000181e7429 */ /* 0x040fe40000000000 */
[----:B------:R-:W-:-:S04]  /*0e70*/  DADD R24, R24, -1 ;  /* 0xbff0000018187429 */ /* 0x000fc80000000000 */
[----:B------:R-:W0:Y:S02]  /*0e80*/  MUFU.RCP64H R29, R31 ;  /* 0x0000001f001d7308 */ /* 0x000e240000001800 */
[----:B0-----:R-:W-:Y:S01]  /*0e90*/  DFMA R26, -R30, R28, 1 ;  /* 0x3ff000001e1a742b */ /* 0x001fe2000000011c */
[----:B------:R-:W-:Y:S01]  /*0ea0*/  MOV R30, 0x41ad3b5a ;  /* 0x41ad3b5a001e7802 */ /* 0x000fe20000000f00 */
[----:B------:R-:W-:-:S06]  /*0eb0*/  IMAD.MOV.U32 R31, RZ, RZ, 0x3ed0f5d2 ;  /* 0x3ed0f5d2ff1f7424 */ /* 0x000fcc00078e00ff */
[----:B------:R-:W-:-:S08]  /*0ec0*/  DFMA R26, R26, R26, R26 ;  /* 0x0000001a1a1a722b */ /* 0x000fd0000000001a */
[----:B------:R-:W-:-:S08]  /*0ed0*/  DFMA R28, R28, R26, R28 ;  /* 0x0000001a1c1c722b */ /* 0x000fd0000000001c */
[----:B------:R-:W-:-:S08]  /*0ee0*/  DMUL R26, R24, R28 ;  /* 0x0000001c181a7228 */ /* 0x000fd00000000000 */
[----:B------:R-:W-:-:S08]  /*0ef0*/  DFMA R26, R24, R28, R26 ;  /* 0x0000001c181a722b */ /* 0x000fd0000000001a */
[----:B------:R-:W-:Y:S02]  /*0f00*/  DADD R34, R24, -R26 ;  /* 0x0000000018227229 */ /* 0x000fe4000000081a */
[----:B------:R-:W-:-:S06]  /*0f10*/  DMUL R36, R26, R26 ;  /* 0x0000001a1a247228 */ /* 0x000fcc0000000000 */
[----:B------:R-:W-:-:S08]  /*0f20*/  DADD R34, R34, R34 ;  /* 0x0000000022227229 */ /* 0x000fd00000000022 */
[-C--:B------:R-:W-:Y:S02]  /*0f30*/  DFMA R24, R24, -R26.reuse, R34 ;  /* 0x8000001a1818722b */ /* 0x080fe40000000022 */
[----:B------:R-:W-:-:S06]  /*0f40*/  DMUL R34, R26, R26 ;  /* 0x0000001a1a227228 */ /* 0x000fcc0000000000 */
[----:B------:R-:W-:Y:S02]  /*0f50*/  DMUL R24, R28, R24 ;  /* 0x000000181c187228 */ /* 0x000fe40000000000 */
[----:B------:R-:W-:Y:S01]  /*0f60*/  DFMA R30, R34, UR8, R30 ;  /* 0x00000008221e7c2b */ /* 0x000fe2000800001e */
[----:B------:R-:W-:Y:S01]  /*0f70*/  UMOV UR8, 0x75488a3f ;  /* 0x75488a3f00087882 */ /* 0x000fe20000000000 */
[----:B------:R-:W-:-:S06]  /*0f80*/  UMOV UR9, 0x3ef3b20a ;  /* 0x3ef3b20a00097882 */ /* 0x000fcc0000000000 */
[----:B------:R-:W-:Y:S01]  /*0f90*/  DFMA R30, R34, R30, UR8 ;  /* 0x00000008221e7e2b */ /* 0x000fe2000800001e */
        /* <DEDUP_REMOVED lines=14> */
[----:B------:R-:W-:-:S08]  /*1080*/  DFMA R28, R34, R30, UR8 ;  /* 0x00000008221c7e2b */ /* 0x000fd0000800001e */
[----:B------:R-:W-:Y:S01]  /*1090*/  DADD R32, -R28, UR8 ;  /* 0x000000081c207e29 */ /* 0x000fe20008000100 */
[----:B------:R-:W-:Y:S01]  /*10a0*/  UMOV UR8, 0xb9e7b0 ;  /* 0x00b9e7b000087882 */ /* 0x000fe20000000000 */
[----:B------:R-:W-:-:S06]  /*10b0*/  UMOV UR9, 0x3c46a4cb ;  /* 0x3c46a4cb00097882 */ /* 0x000fcc0000000000 */
[----:B------:R-:W-:Y:S02]  /*10c0*/  DFMA R34, R34, R30, R32 ;  /* 0x0000001e2222722b */ /* 0x000fe40000000020 */
[----:B------:R-:W-:Y:S01]  /*10d0*/  DFMA R30, R26, R26, -R36 ;  /* 0x0000001a1a1e722b */ /* 0x000fe20000000824 */
[----:B------:R-:W-:Y:S02]  /*10e0*/  VIADD R33, R25, 0x100000 ;  /* 0x0010000019217836 */ /* 0x000fe40000000000 */
[----:B------:R-:W-:-:S03]  /*10f0*/  IMAD.MOV.U32 R32, RZ, RZ, R24 ;  /* 0x000000ffff207224 */ /* 0x000fc600078e0018 */
[----:B------:R-:W-:Y:S01]  /*1100*/  DADD R34, R34, -UR8 ;  /* 0x8000000822227e29 */ /* 0x000fe20008000000 */
[----:B------:R-:W-:Y:S01]  /*1110*/  UMOV UR8, 0x80000000 ;  /* 0x8000000000087882 */ /* 0x000fe20000000000 */
[----:B------:R-:W-:Y:S01]  /*1120*/  UMOV UR9, 0x43300000 ;  /* 0x4330000000097882 */ /* 0x000fe20000000000 */
[C---:B------:R-:W-:Y:S02]  /*1130*/  DFMA R32, R26.reuse, R32, R30 ;  /* 0x000000201a20722b */ /* 0x040fe4000000001e */
[----:B------:R-:W-:-:S08]  /*1140*/  DMUL R30, R26, R36 ;  /* 0x000000241a1e7228 */ /* 0x000fd00000000000 */
[----:B------:R-:W-:-:S08]  /*1150*/  DFMA R38, R26, R36, -R30 ;  /* 0x000000241a26722b */ /* 0x000fd0000000081e */
[----:B------:R-:W-:Y:S02]  /*1160*/  DFMA R38, R24, R36, R38 ;  /* 0x000000241826722b */ /* 0x000fe40000000026 */
[----:B------:R-:W-:-:S06]  /*1170*/  DADD R36, R28, R34 ;  /* 0x000000001c247229 */ /* 0x000fcc0000000022 */
[----:B------:R-:W-:Y:S02]  /*1180*/  DFMA R32, R26, R32, R38 ;  /* 0x000000201a20722b */ /* 0x000fe40000000026 */
[----:B------:R-:W-:-:S08]  /*1190*/  DADD R38, R28, -R36 ;  /* 0x000000001c267229 */ /* 0x000fd00000000824 */
[----:B------:R-:W-:Y:S02]  /*11a0*/  DADD R38, R34, R38 ;  /* 0x0000000022267229 */ /* 0x000fe40000000026 */
[----:B------:R-:W-:-:S08]  /*11b0*/  DMUL R34, R36, R30 ;  /* 0x0000001e24227228 */ /* 0x000fd00000000000 */
[----:B------:R-:W-:-:S08]  /*11c0*/  DFMA R28, R36, R30, -R34 ;  /* 0x0000001e241c722b */ /* 0x000fd00000000822 */
[----:B------:R-:W-:-:S08]  /*11d0*/  DFMA R28, R36, R32, R28 ;  /* 0x00000020241c722b */ /* 0x000fd0000000001c */
[----:B------:R-:W-:-:S08]  /*11e0*/  DFMA R38, R38, R30, R28 ;  /* 0x0000001e2626722b */ /* 0x000fd0000000001c */
[----:B------:R-:W-:-:S08]  /*11f0*/  DADD R28, R34, R38 ;  /* 0x00000000221c7229 */ /* 0x000fd00000000026 */
[--C-:B------:R-:W-:Y:S02]  /*1200*/  DADD R30, R26, R28.reuse ;  /* 0x000000001a1e7229 */ /* 0x100fe4000000001c */
[----:B------:R-:W-:-:S06]  /*1210*/  DADD R34, R34, -R28 ;  /* 0x0000000022227229 */ /* 0x000fcc000000081c */
[----:B------:R-:W-:Y:S02]  /*1220*/  DADD R26, R26, -R30 ;  /* 0x000000001a1a7229 */ /* 0x000fe4000000081e */
[----:B------:R-:W-:-:S06]  /*1230*/  DADD R34, R38, R34 ;  /* 0x0000000026227229 */ /* 0x000fcc0000000022 */
[----:B------:R-:W-:-:S08]  /*1240*/  DADD R26, R28, R26 ;  /* 0x000000001c1a7229 */ /* 0x000fd0000000001a */
[----:B------:R-:W-:-:S08]  /*1250*/  DADD R26, R34, R26 ;  /* 0x00000000221a7229 */ /* 0x000fd0000000001a */
[----:B------:R-:W-:Y:S01]  /*1260*/  DADD R32, R24, R26 ;  /* 0x0000000018207229 */ /* 0x000fe2000000001a */
[----:B------:R-:W-:Y:S01]  /*1270*/  LOP3.LUT R26, R5, 0x80000000, RZ, 0x3c, !PT ;  /* 0x80000000051a7812 */ /* 0x000fe200078e3cff */
[----:B------:R-:W-:-:S06]  /*1280*/  IMAD.MOV.U32 R27, RZ, RZ, 0x43300000 ;  /* 0x43300000ff1b7424 */ /* 0x000fcc00078e00ff */
[----:B------:R-:W-:Y:S02]  /*1290*/  DADD R28, R30, R32 ;  /* 0x000000001e1c7229 */ /* 0x000fe40000000020 */
[----:B------:R-:W-:Y:S01]  /*12a0*/  DADD R26, R26, -UR8 ;  /* 0x800000081a1a7e29 */ /* 0x000fe20008000000 */
[----:B------:R-:W-:Y:S01]  /*12b0*/  UMOV UR8, 0xfefa39ef ;  /* 0xfefa39ef00087882 */ /* 0x000fe20000000000 */
[----:B------:R-:W-:-:S04]  /*12c0*/  UMOV UR9, 0x3fe62e42 ;  /* 0x3fe62e4200097882 */ /* 0x000fc80000000000 */
[--C-:B------:R-:W-:Y:S02]  /*12d0*/  DADD R34, R30, -R28.reuse ;  /* 0x000000001e227229 */ /* 0x100fe4000000081c */
[----:B------:R-:W-:-:S06]  /*12e0*/  DFMA R24, R26, UR8, R28 ;  /* 0x000000081a187c2b */ /* 0x000fcc000800001c */
[----:B------:R-:W-:Y:S02]  /*12f0*/  DADD R34, R32, R34 ;  /* 0x0000000020227229 */ /* 0x000fe40000000022 */
[----:B------:R-:W-:-:S08]  /*1300*/  DFMA R30, R26, -UR8, R24 ;  /* 0x800000081a1e7c2b */ /* 0x000fd00008000018 */
[----:B------:R-:W-:-:S08]  /*1310*/  DADD R30, -R28, R30 ;  /* 0x000000001c1e7229 */ /* 0x000fd0000000011e */
[----:B------:R-:W-:-:S08]  /*1320*/  DADD R30, R34, -R30 ;  /* 0x00000000221e7229 */ /* 0x000fd0000000081e */
[----:B------:R-:W-:-:S08]  /*1330*/  DFMA R26, R26, UR10, R30 ;  /* 0x0000000a1a1a7c2b */ /* 0x000fd0000800001e */
[----:B------:R-:W-:-:S08]  /*1340*/  DADD R28, R24, R26 ;  /* 0x00000000181c7229 */ /* 0x000fd0000000001a */
[----:B------:R-:W-:Y:S02]  /*1350*/  DADD R24, R24, -R28 ;  /* 0x0000000018187229 */ /* 0x000fe4000000081c */
[----:B------:R-:W-:-:S06]  /*1360*/  DMUL R30, R28, 3 ;  /* 0x400800001c1e7828 */ /* 0x000fcc0000000000 */
[----:B------:R-:W-:Y:S02]  /*1370*/  DADD R24, R26, R24 ;  /* 0x000000001a187229 */ /* 0x000fe40000000018 */
[----:B------:R-:W-:-:S08]  /*1380*/  DFMA R32, R28, 3, -R30 ;  /* 0x400800001c20782b */ /* 0x000fd0000000081e */
[----:B------:R-:W-:Y:S01]  /*1390*/  DFMA R32, R24, 3, R32 ;  /* 0x400800001820782b */ /* 0x000fe20000000020 */
[----:B------:R-:W-:Y:S02]  /*13a0*/  IMAD.MOV.U32 R24, RZ, RZ, 0x652b82fe ;  /* 0x652b82feff187424 */ /* 0x000fe400078e00ff */
[----:B------:R-:W-:-:S05]  /*13b0*/  IMAD.MOV.U32 R25, RZ, RZ, 0x3ff71547 ;  /* 0x3ff71547ff197424 */ /* 0x000fca00078e00ff */
[----:B------:R-:W-:-:S08]  /*13c0*/  DADD R26, R30, R32 ;  /* 0x000000001e1a7229 */ /* 0x000fd00000000020 */
[----:B------:R-:W-:Y:S02]  /*13d0*/  DFMA R24, R26, R24, 6.75539944105574400000e+15 ;  /* 0x433800001a18742b */ /* 0x000fe40000000018 */
[----:B------:R-:W-:Y:S01]  /*13e0*/  FSETP.GEU.AND P0, PT, |R27|, 4.1917929649353027344, PT ;  /* 0x4086232b1b00780b */ /* 0x000fe20003f0e200 */
[----:B------:R-:W-:-:S05]  /*13f0*/  DADD R30, R30, -R26 ;  /* 0x000000001e1e7229 */ /* 0x000fca000000081a */
[----:B------:R-:W-:-:S03]  /*1400*/  DADD R28, R24, -6.75539944105574400000e+15 ;  /* 0xc3380000181c7429 */ /* 0x000fc60000000000 */
[----:B------:R-:W-:-:S05]  /*1410*/  DADD R32, R32, R30 ;  /* 0x0000000020207229 */ /* 0x000fca000000001e */
[----:B------:R-:W-:Y:S01]  /*1420*/  DFMA R34, R28, -UR8, R26 ;  /* 0x800000081c227c2b */ /* 0x000fe2000800001a */
[----:B------:R-:W-:Y:S01]  /*1430*/  UMOV UR8, 0x3b39803f ;  /* 0x3b39803f00087882 */ /* 0x000fe20000000000 */
[----:B------:R-:W-:-:S06]  /*1440*/  UMOV UR9, 0x3c7abc9e ;  /* 0x3c7abc9e00097882 */ /* 0x000fcc0000000000 */
[----:B------:R-:W-:Y:S01]  /*1450*/  DFMA R28, R28, -UR8, R34 ;  /* 0x800000081c1c7c2b */ /* 0x000fe20008000022 */
[----:B------:R-:W-:Y:S01]  /*1460*/  UMOV UR8, 0x69ce2bdf ;  /* 0x69ce2bdf00087882 */ /* 0x000fe20000000000 */
[----:B------:R-:W-:Y:S01]  /*1470*/  MOV R34, 0xfca213ea ;  /* 0xfca213ea00227802 */ /* 0x000fe20000000f00 */
[----:B------:R-:W-:Y:S01]  /*1480*/  IMAD.MOV.U32 R35, RZ, RZ, 0x3e928af3 ;  /* 0x3e928af3ff237424 */ /* 0x000fe200078e00ff */
[----:B------:R-:W-:-:S05]  /*1490*/  UMOV UR9, 0x3e5ade15 ;  /* 0x3e5ade1500097882 */ /* 0x000fca0000000000 */
        /* <DEDUP_REMOVED lines=25> */
[----:B------:R-:W-:-:S08]  /*1630*/  DFMA R34, R28, R34, 1 ;  /* 0x3ff000001c22742b */ /* 0x000fd00000000022 */
[----:B------:R-:W-:-:S10]  /*1640*/  DFMA R28, R28, R34, 1 ;  /* 0x3ff000001c1c742b */ /* 0x000fd40000000022 */
[----:B------:R-:W-:Y:S02]  /*1650*/  IMAD R31, R24, 0x100000, R29 ;  /* 0x00100000181f7824 */ /* 0x000fe400078e021d */
[----:B------:R-:W-:Y:S01]  /*1660*/  IMAD.MOV.U32 R30, RZ, RZ, R28 ;  /* 0x000000ffff1e7224 */ /* 0x000fe200078e001c */
[----:B------:R-:W-:Y:S06]  /*1670*/  @!P0 BRA `(.L_x_22) ;  /* 0x0000000000308947 */ /* 0x000fec0003800000 */
[----:B------:R-:W-:Y:S01]  /*1680*/  FSETP.GEU.AND P1, PT, |R27|, 4.2275390625, PT ;  /* 0x408748001b00780b */ /* 0x000fe20003f2e200 */
[C---:B------:R-:W-:Y:S02]  /*1690*/  DADD R30, R26.reuse, +INF ;  /* 0x7ff000001a1e7429 */ /* 0x040fe40000000000 */
[----:B------:R-:W-:-:S08]  /*16a0*/  DSETP.GEU.AND P0, PT, R26, RZ, PT ;  /* 0x000000ff1a00722a */ /* 0x000fd00003f0e000 */
[----:B------:R-:W-:Y:S02]  /*16b0*/  FSEL R30, R30, RZ, P0 ;  /* 0x000000ff1e1e7208 */ /* 0x000fe40000000000 */
[----:B------:R-:W-:Y:S02]  /*16c0*/  @!P1 LEA.HI R3, R24, R24, RZ, 0x1 ;  /* 0x0000001818039211 */ /* 0x000fe400078f08ff */
[----:B------:R-:W-:Y:S02]  /*16d0*/  FSEL R31, R31, RZ, P0 ;  /* 0x000000ff1f1f7208 */ /* 0x000fe40000000000 */
[----:B------:R-:W-:-:S05]  /*16e0*/  @!P1 SHF.R.S32.HI R3, RZ, 0x1, R3 ;  /* 0x00000001ff039819 */ /* 0x000fca0000011403 */
[----:B------:R-:W-:Y:S02]  /*16f0*/  @!P1 IMAD.IADD R24, R24, 0x1, -R3 ;  /* 0x0000000118189824 */ /* 0x000fe400078e0a03 */
[----:B------:R-:W-:-:S03]  /*1700*/  @!P1 IMAD R29, R3, 0x100000, R29 ;  /* 0x00100000031d9824 */ /* 0x000fc600078e021d */
[----:B------:R-:W-:Y:S01]  /*1710*/  @!P1 LEA R25, R24, 0x3ff00000, 0x14 ;  /* 0x3ff0000018199811 */ /* 0x000fe200078ea0ff */
[----:B------:R-:W-:-:S06]  /*1720*/  @!P1 IMAD.MOV.U32 R24, RZ, RZ, RZ ;  /* 0x000000ffff189224 */ /* 0x000fcc00078e00ff */
[----:B------:R-:W-:-:S11]  /*1730*/  @!P1 DMUL R30, R28, R24 ;  /* 0x000000181c1e9228 */ /* 0x000fd60000000000 */
.L_x_22:
[----:B------:R-:W-:Y:S01]  /*1740*/  DFMA R32, R32, R30, R30 ;  /* 0x0000001e2020722b */ /* 0x000fe2000000001e */
[----:B------:R-:W-:Y:S01]  /*1750*/  IMAD.MOV.U32 R5, RZ, RZ, 0x0 ;  /* 0x00000000ff057424 */ /* 0x000fe200078e00ff */
[----:B------:R-:W-:-:S08]  /*1760*/  DSETP.NEU.AND P0, PT, |R30|, +INF , PT ;  /* 0x7ff000001e00742a */ /* 0x000fd00003f0d200 */
[----:B------:R-:W-:Y:S02]  /*1770*/  FSEL R24, R30, R32, !P0 ;  /* 0x000000201e187208 */ /* 0x000fe40004000000 */
[----:B------:R-:W-:Y:S01]  /*1780*/  FSEL R25, R31, R33, !P0 ;  /* 0x000000211f197208 */ /* 0x000fe20004000000 */
[----:B------:R-:W-:Y:S06]  /*1790*/  RET.REL.NODEC R4 `(_Z7leapintP7vector3S0_d) ;  /* 0xffffffe804187950 */ /* 0x000fec0003c3ffff */
.L_x_23:
        /* <DEDUP_REMOVED lines=14> */
.L_x_26:


//--------------------- .text._Z18integrate_positionP7vector3S0_d --------------------------
	.section	.text._Z18integrate_positionP7vector3S0_d,"ax",@progbits
	.align	128
        .global         _Z18integrate_positionP7vector3S0_d
        .type           _Z18integrate_positionP7vector3S0_d,@function
        .size           _Z18integrate_positionP7vector3S0_d,(.L_x_29 - _Z18integrate_positionP7vector3S0_d)
        .other          _Z18integrate_positionP7vector3S0_d,@"STO_CUDA_ENTRY STV_DEFAULT"
_Z18integrate_positionP7vector3S0_d:
.text._Z18integrate_positionP7vector3S0_d:
[----:B------:R-:W-:Y:S01]  /*0000*/  LDC R1, c[0x0][0x37c] ;  /* 0x0000df00ff017b82 */ /* 0x000fe20000000800 */
[----:B------:R-:W0:Y:S01]  /*0010*/  S2R R5, SR_CTAID.X ;  /* 0x0000000000057919 */ /* 0x000e220000002500 */
[----:B------:R-:W0:Y:S01]  /*0020*/  LDCU UR4, c[0x0][0x360] ;  /* 0x00006c00ff0477ac */ /* 0x000e220008000800 */
[----:B------:R-:W0:Y:S02]  /*0030*/  S2R R0, SR_TID.X ;  /* 0x0000000000007919 */ /* 0x000e240000002100 */
[----:B0-----:R-:W-:-:S05]  /*0040*/  IMAD R5, R5, UR4, R0 ;  /* 0x0000000405057c24 */ /* 0x001fca000f8e0200 */
[----:B------:R-:W-:-:S13]  /*0050*/  ISETP.GT.U32.AND P0, PT, R5, 0x270f, PT ;  /* 0x0000270f0500780c */ /* 0x000fda0003f04070 */
[----:B------:R-:W-:Y:S05]  /*0060*/  @P0 EXIT ;  /* 0x000000000000094d */ /* 0x000fea0003800000 */
[----:B------:R-:W0:Y:S01]  /*0070*/  LDC.64 R2, c[0x0][0x380] ;  /* 0x0000e000ff027b82 */ /* 0x000e220000000a00 */
[----:B------:R-:W1:Y:S01]  /*0080*/  LDCU.64 UR4, c[0x0][0x358] ;  /* 0x00006b00ff0477ac */ /* 0x000e620008000a00 */
[----:B------:R-:W2:Y:S06]  /*0090*/  LDCU.64 UR6, c[0x0][0x390] ;  /* 0x00007200ff0677ac */ /* 0x000eac0008000a00 */
[----:B------:R-:W3:Y:S01]  /*00a0*/  LDC.64 R6, c[0x0][0x388] ;  /* 0x0000e200ff067b82 */ /* 0x000ee20000000a00 */
[----:B0-----:R-:W-:-:S05]  /*00b0*/  IMAD.WIDE.U32 R2, R5, 0x18, R2 ;  /* 0x0000001805027825 */ /* 0x001fca00078e0002 */
[----:B-1----:R-:W4:Y:S01]  /*00c0*/  LDG.E.64 R10, desc[UR4][R2.64+0x8] ;  /* 0x00000804020a7981 */ /* 0x002f22000c1e1b00 */
[----:B---3--:R-:W-:-:S03]  /*00d0*/  IMAD.WIDE.U32 R6, R5, 0x18, R6 ;  /* 0x0000001805067825 */ /* 0x008fc600078e0006 */
[----:B------:R-:W3:Y:S04]  /*00e0*/  LDG.E.64 R14, desc[UR4][R2.64+0x10] ;  /* 0x00001004020e7981 */ /* 0x000ee8000c1e1b00 */
[----:B------:R-:W2:Y:S04]  /*00f0*/  LDG.E.64 R4, desc[UR4][R2.64] ;  /* 0x0000000402047981 */ /* 0x000ea8000c1e1b00 */
[----:B------:R-:W2:Y:S04]  /*0100*/  LDG.E.64 R8, desc[UR4][R6.64] ;  /* 0x0000000406087981 */ /* 0x000ea8000c1e1b00 */
[----:B------:R-:W4:Y:S04]  /*0110*/  LDG.E.64 R12, desc[UR4][R6.64+0x8] ;  /* 0x00000804060c7981 */ /* 0x000f28000c1e1b00 */
[----:B------:R-:W3:Y:S01]  /*0120*/  LDG.E.64 R16, desc[UR4][R6.64+0x10] ;  /* 0x0000100406107981 */ /* 0x000ee2000c1e1b00 */
[----:B--2---:R-:W-:-:S02]  /*0130*/  DFMA R4, R8, UR6, R4 ;  /* 0x0000000608047c2b */ /* 0x004fc40008000004 */
[----:B----4-:R-:W-:Y:S02]  /*0140*/  DFMA R10, R12, UR6, R10 ;  /* 0x000000060c0a7c2b */ /* 0x010fe4000800000a */
[----:B---3--:R-:W-:-:S03]  /*0150*/  DFMA R14, R16, UR6, R14 ;  /* 0x00000006100e7c2b */ /* 0x008fc6000800000e */
[----:B------:R-:W-:Y:S04]  /*0160*/  STG.E.64 desc[UR4][R2.64], R4 ;  /* 0x0000000402007986 */ /* 0x000fe8000c101b04 */
[----:B------:R-:W-:Y:S04]  /*0170*/  STG.E.64 desc[UR4][R2.64+0x8], R10 ;  /* 0x0000080a02007986 */ /* 0x000fe8000c101b04 */
[----:B------:R-:W-:Y:S01]  /*0180*/  STG.E.64 desc[UR4][R2.64+0x10], R14 ;  /* 0x0000100e02007986 */ /* 0x000fe2000c101b04 */
[----:B------:R-:W-:Y:S05]  /*0190*/  EXIT ;  /* 0x000000000000794d */ /* 0x000fea0003800000 */
.L_x_24:
        /* <DEDUP_REMOVED lines=14> */
.L_x_29:


//--------------------- .nv.global.init           --------------------------
	.section	.nv.global.init,"aw",@progbits
.nv.global.init:
	.type		$str,@object
	.size		$str,(.L_0 - $str)
$str:
        /*0000*/ 	.byte	0x25, 0x6c, 0x75, 0x2c, 0x25, 0x2e, 0x36, 0x6c, 0x66, 0x2c, 0x25, 0x2e, 0x36, 0x6c, 0x66, 0x2c
        /*0010*/ 	.byte	0x25, 0x2e, 0x36, 0x6c, 0x66, 0x0a, 0x00
.L_0:


//--------------------- .nv.shared.reserved.0     --------------------------
	.section	.nv.shared.reserved.0,"aw",@nobits
	.weak		__nv_reservedSMEM_offset_0_alias
	.size		__nv_reservedSMEM_offset_0_alias, 0, 64
	.other		__nv_reservedSMEM_offset_0_alias,@"STO_CUDA_RESERVED_SHARED STV_DEFAULT"
__nv_reservedSMEM_offset_0_alias:
	.zero		0
	.zero		64


//--------------------- .nv.constant0._Z14print_positionP7vector3 --------------------------
	.section	.nv.constant0._Z14print_positionP7vector3,"a",@progbits
	.sectionflags	@""
	.align	4
.nv.constant0._Z14print_positionP7vector3:
	.zero		904


//--------------------- .nv.constant0._Z7leapintP7vector3S0_d --------------------------
	.section	.nv.constant0._Z7leapintP7vector3S0_d,"a",@progbits
	.sectionflags	@""
	.align	4
.nv.constant0._Z7leapintP7vector3S0_d:
	.zero		920


//--------------------- .nv.constant0._Z18integrate_positionP7vector3S0_d --------------------------
	.section	.nv.constant0._Z18integrate_positionP7vector3S0_d,"a",@progbits
	.sectionflags	@""
	.align	4
.nv.constant0._Z18integrate_positionP7vector3S0_d:
	.zero		920


//--------------------- SYMBOLS --------------------------

	.type		.nv.reservedSmem.offset0,@object
	.size		.nv.reservedSmem.offset0,0x4
	.type		vprintf,@function
